//
// Generated by NVIDIA NVVM Compiler
//
// Compiler Build ID: CL-36424714
// Cuda compilation tools, release 13.0, V13.0.88
// Based on NVVM 20.0.0
//

.version 9.0
.target sm_100
.address_size 64

	// .globl	_ZN3cub18CUB_300001_SM_10006detail11EmptyKernelIvEEvv
.global .align 1 .b8 _ZN30_INTERNAL_387fb328_4_k_cu_main4cuda3std3__45__cpo5beginE[1];
.global .align 1 .b8 _ZN30_INTERNAL_387fb328_4_k_cu_main4cuda3std3__45__cpo3endE[1];
.global .align 1 .b8 _ZN30_INTERNAL_387fb328_4_k_cu_main4cuda3std3__45__cpo6cbeginE[1];
.global .align 1 .b8 _ZN30_INTERNAL_387fb328_4_k_cu_main4cuda3std3__45__cpo4cendE[1];
.global .align 1 .b8 _ZN30_INTERNAL_387fb328_4_k_cu_main4cuda3std3__45__cpo6rbeginE[1];
.global .align 1 .b8 _ZN30_INTERNAL_387fb328_4_k_cu_main4cuda3std3__45__cpo4rendE[1];
.global .align 1 .b8 _ZN30_INTERNAL_387fb328_4_k_cu_main4cuda3std3__45__cpo7crbeginE[1];
.global .align 1 .b8 _ZN30_INTERNAL_387fb328_4_k_cu_main4cuda3std3__45__cpo5crendE[1];
.global .align 1 .b8 _ZN30_INTERNAL_387fb328_4_k_cu_main4cuda3std3__432_GLOBAL__N__387fb328_4_k_cu_main6ignoreE[1];
.global .align 1 .b8 _ZN30_INTERNAL_387fb328_4_k_cu_main4cuda3std3__419piecewise_constructE[1];
.global .align 1 .b8 _ZN30_INTERNAL_387fb328_4_k_cu_main4cuda3std3__48in_placeE[1];
.global .align 1 .b8 _ZN30_INTERNAL_387fb328_4_k_cu_main4cuda3std3__420unreachable_sentinelE[1];
.global .align 1 .b8 _ZN30_INTERNAL_387fb328_4_k_cu_main4cuda3std3__47nulloptE[1];
.global .align 1 .b8 _ZN30_INTERNAL_387fb328_4_k_cu_main4cuda3std3__48unexpectE[1];
.global .align 1 .b8 _ZN30_INTERNAL_387fb328_4_k_cu_main4cuda3std6ranges3__45__cpo4swapE[1];
.global .align 1 .b8 _ZN30_INTERNAL_387fb328_4_k_cu_main4cuda3std6ranges3__45__cpo9iter_moveE[1];
.global .align 1 .b8 _ZN30_INTERNAL_387fb328_4_k_cu_main4cuda3std6ranges3__45__cpo5beginE[1];
.global .align 1 .b8 _ZN30_INTERNAL_387fb328_4_k_cu_main4cuda3std6ranges3__45__cpo3endE[1];
.global .align 1 .b8 _ZN30_INTERNAL_387fb328_4_k_cu_main4cuda3std6ranges3__45__cpo6cbeginE[1];
.global .align 1 .b8 _ZN30_INTERNAL_387fb328_4_k_cu_main4cuda3std6ranges3__45__cpo4cendE[1];
.global .align 1 .b8 _ZN30_INTERNAL_387fb328_4_k_cu_main4cuda3std6ranges3__45__cpo7advanceE[1];
.global .align 1 .b8 _ZN30_INTERNAL_387fb328_4_k_cu_main4cuda3std6ranges3__45__cpo9iter_swapE[1];
.global .align 1 .b8 _ZN30_INTERNAL_387fb328_4_k_cu_main4cuda3std6ranges3__45__cpo4nextE[1];
.global .align 1 .b8 _ZN30_INTERNAL_387fb328_4_k_cu_main4cuda3std6ranges3__45__cpo4prevE[1];
.global .align 1 .b8 _ZN30_INTERNAL_387fb328_4_k_cu_main4cuda3std6ranges3__45__cpo4dataE[1];
.global .align 1 .b8 _ZN30_INTERNAL_387fb328_4_k_cu_main4cuda3std6ranges3__45__cpo5cdataE[1];
.global .align 1 .b8 _ZN30_INTERNAL_387fb328_4_k_cu_main4cuda3std6ranges3__45__cpo4sizeE[1];
.global .align 1 .b8 _ZN30_INTERNAL_387fb328_4_k_cu_main4cuda3std6ranges3__45__cpo5ssizeE[1];
.global .align 1 .b8 _ZN30_INTERNAL_387fb328_4_k_cu_main4cuda3std6ranges3__45__cpo8distanceE[1];
.global .align 1 .b8 _ZN30_INTERNAL_387fb328_4_k_cu_main6thrust24THRUST_300001_SM_1000_NS8cuda_cub3parE[1];
.global .align 1 .b8 _ZN30_INTERNAL_387fb328_4_k_cu_main6thrust24THRUST_300001_SM_1000_NS8cuda_cub10par_nosyncE[1];
.global .align 1 .b8 _ZN30_INTERNAL_387fb328_4_k_cu_main6thrust24THRUST_300001_SM_1000_NS6system6detail10sequential3seqE[1];
.global .align 1 .b8 _ZN30_INTERNAL_387fb328_4_k_cu_main6thrust24THRUST_300001_SM_1000_NS12placeholders2_1E[1];
.global .align 1 .b8 _ZN30_INTERNAL_387fb328_4_k_cu_main6thrust24THRUST_300001_SM_1000_NS12placeholders2_2E[1];
.global .align 1 .b8 _ZN30_INTERNAL_387fb328_4_k_cu_main6thrust24THRUST_300001_SM_1000_NS12placeholders2_3E[1];
.global .align 1 .b8 _ZN30_INTERNAL_387fb328_4_k_cu_main6thrust24THRUST_300001_SM_1000_NS12placeholders2_4E[1];
.global .align 1 .b8 _ZN30_INTERNAL_387fb328_4_k_cu_main6thrust24THRUST_300001_SM_1000_NS12placeholders2_5E[1];
.global .align 1 .b8 _ZN30_INTERNAL_387fb328_4_k_cu_main6thrust24THRUST_300001_SM_1000_NS12placeholders2_6E[1];
.global .align 1 .b8 _ZN30_INTERNAL_387fb328_4_k_cu_main6thrust24THRUST_300001_SM_1000_NS12placeholders2_7E[1];
.global .align 1 .b8 _ZN30_INTERNAL_387fb328_4_k_cu_main6thrust24THRUST_300001_SM_1000_NS12placeholders2_8E[1];
.global .align 1 .b8 _ZN30_INTERNAL_387fb328_4_k_cu_main6thrust24THRUST_300001_SM_1000_NS12placeholders2_9E[1];
.global .align 1 .b8 _ZN30_INTERNAL_387fb328_4_k_cu_main6thrust24THRUST_300001_SM_1000_NS12placeholders3_10E[1];
.global .align 1 .b8 _ZN30_INTERNAL_387fb328_4_k_cu_main6thrust24THRUST_300001_SM_1000_NS3seqE[1];

.visible .entry _ZN3cub18CUB_300001_SM_10006detail11EmptyKernelIvEEvv()
{


	ret;

}
	// .globl	_ZN3cub18CUB_300001_SM_10006detail9transform16transform_kernelINS2_10policy_hubILb1EN4cuda3std3__45tupleIJN6thrust24THRUST_300001_SM_1000_NS6detail15normal_iteratorINSA_10device_ptrIiEEEESF_EEEE10policy1000Ei13saxpy_functorIiESF_JPiSL_EEEvT0_iT1_T2_DpNS2_10kernel_argIT3_EE
.visible .entry _ZN3cub18CUB_300001_SM_10006detail9transform16transform_kernelINS2_10policy_hubILb1EN4cuda3std3__45tupleIJN6thrust24THRUST_300001_SM_1000_NS6detail15normal_iteratorINSA_10device_ptrIiEEEESF_EEEE10policy1000Ei13saxpy_functorIiESF_JPiSL_EEEvT0_iT1_T2_DpNS2_10kernel_argIT3_EE(
	.param .u32 _ZN3cub18CUB_300001_SM_10006detail9transform16transform_kernelINS2_10policy_hubILb1EN4cuda3std3__45tupleIJN6thrust24THRUST_300001_SM_1000_NS6detail15normal_iteratorINSA_10device_ptrIiEEEESF_EEEE10policy1000Ei13saxpy_functorIiESF_JPiSL_EEEvT0_iT1_T2_DpNS2_10kernel_argIT3_EE_param_0,
	.param .u32 _ZN3cub18CUB_300001_SM_10006detail9transform16transform_kernelINS2_10policy_hubILb1EN4cuda3std3__45tupleIJN6thrust24THRUST_300001_SM_1000_NS6detail15normal_iteratorINSA_10device_ptrIiEEEESF_EEEE10policy1000Ei13saxpy_functorIiESF_JPiSL_EEEvT0_iT1_T2_DpNS2_10kernel_argIT3_EE_param_1,
	.param .align 4 .b8 _ZN3cub18CUB_300001_SM_10006detail9transform16transform_kernelINS2_10policy_hubILb1EN4cuda3std3__45tupleIJN6thrust24THRUST_300001_SM_1000_NS6detail15normal_iteratorINSA_10device_ptrIiEEEESF_EEEE10policy1000Ei13saxpy_functorIiESF_JPiSL_EEEvT0_iT1_T2_DpNS2_10kernel_argIT3_EE_param_2[4],
	.param .align 8 .b8 _ZN3cub18CUB_300001_SM_10006detail9transform16transform_kernelINS2_10policy_hubILb1EN4cuda3std3__45tupleIJN6thrust24THRUST_300001_SM_1000_NS6detail15normal_iteratorINSA_10device_ptrIiEEEESF_EEEE10policy1000Ei13saxpy_functorIiESF_JPiSL_EEEvT0_iT1_T2_DpNS2_10kernel_argIT3_EE_param_3[8],
	.param .align 8 .b8 _ZN3cub18CUB_300001_SM_10006detail9transform16transform_kernelINS2_10policy_hubILb1EN4cuda3std3__45tupleIJN6thrust24THRUST_300001_SM_1000_NS6detail15normal_iteratorINSA_10device_ptrIiEEEESF_EEEE10policy1000Ei13saxpy_functorIiESF_JPiSL_EEEvT0_iT1_T2_DpNS2_10kernel_argIT3_EE_param_4[16],
	.param .align 8 .b8 _ZN3cub18CUB_300001_SM_10006detail9transform16transform_kernelINS2_10policy_hubILb1EN4cuda3std3__45tupleIJN6thrust24THRUST_300001_SM_1000_NS6detail15normal_iteratorINSA_10device_ptrIiEEEESF_EEEE10policy1000Ei13saxpy_functorIiESF_JPiSL_EEEvT0_iT1_T2_DpNS2_10kernel_argIT3_EE_param_5[16]
)
.maxntid 128
{
	.reg .pred 	%p<38>;
	.reg .b32 	%r<173>;
	.reg .b64 	%rd<97>;

	ld.param.u32 	%r46, [_ZN3cub18CUB_300001_SM_10006detail9transform16transform_kernelINS2_10policy_hubILb1EN4cuda3std3__45tupleIJN6thrust24THRUST_300001_SM_1000_NS6detail15normal_iteratorINSA_10device_ptrIiEEEESF_EEEE10policy1000Ei13saxpy_functorIiESF_JPiSL_EEEvT0_iT1_T2_DpNS2_10kernel_argIT3_EE_param_2];
	ld.param.u32 	%r47, [_ZN3cub18CUB_300001_SM_10006detail9transform16transform_kernelINS2_10policy_hubILb1EN4cuda3std3__45tupleIJN6thrust24THRUST_300001_SM_1000_NS6detail15normal_iteratorINSA_10device_ptrIiEEEESF_EEEE10policy1000Ei13saxpy_functorIiESF_JPiSL_EEEvT0_iT1_T2_DpNS2_10kernel_argIT3_EE_param_0];
	ld.param.u64 	%rd27, [_ZN3cub18CUB_300001_SM_10006detail9transform16transform_kernelINS2_10policy_hubILb1EN4cuda3std3__45tupleIJN6thrust24THRUST_300001_SM_1000_NS6detail15normal_iteratorINSA_10device_ptrIiEEEESF_EEEE10policy1000Ei13saxpy_functorIiESF_JPiSL_EEEvT0_iT1_T2_DpNS2_10kernel_argIT3_EE_param_5];
	ld.param.u64 	%rd25, [_ZN3cub18CUB_300001_SM_10006detail9transform16transform_kernelINS2_10policy_hubILb1EN4cuda3std3__45tupleIJN6thrust24THRUST_300001_SM_1000_NS6detail15normal_iteratorINSA_10device_ptrIiEEEESF_EEEE10policy1000Ei13saxpy_functorIiESF_JPiSL_EEEvT0_iT1_T2_DpNS2_10kernel_argIT3_EE_param_4];
	ld.param.u64 	%rd29, [_ZN3cub18CUB_300001_SM_10006detail9transform16transform_kernelINS2_10policy_hubILb1EN4cuda3std3__45tupleIJN6thrust24THRUST_300001_SM_1000_NS6detail15normal_iteratorINSA_10device_ptrIiEEEESF_EEEE10policy1000Ei13saxpy_functorIiESF_JPiSL_EEEvT0_iT1_T2_DpNS2_10kernel_argIT3_EE_param_3];
	ld.param.u32 	%r45, [_ZN3cub18CUB_300001_SM_10006detail9transform16transform_kernelINS2_10policy_hubILb1EN4cuda3std3__45tupleIJN6thrust24THRUST_300001_SM_1000_NS6detail15normal_iteratorINSA_10device_ptrIiEEEESF_EEEE10policy1000Ei13saxpy_functorIiESF_JPiSL_EEEvT0_iT1_T2_DpNS2_10kernel_argIT3_EE_param_1];
	cvta.to.global.u64 	%rd1, %rd29;
	cvta.to.global.u64 	%rd2, %rd25;
	cvta.to.global.u64 	%rd3, %rd27;
	shl.b32 	%r1, %r45, 7;
	mov.u32 	%r48, %ctaid.x;
	mul.lo.s32 	%r2, %r1, %r48;
	sub.s32 	%r3, %r47, %r2;
	min.s32 	%r4, %r1, %r3;
	shl.b32 	%r5, %r4, 2;
	mov.u32 	%r6, %tid.x;
	shl.b32 	%r163, %r6, 7;
	setp.ge.s32 	%p1, %r163, %r5;
	@%p1 bra 	$L__BB1_5;
	mul.wide.u32 	%rd4, %r6, 128;
	add.s64 	%rd30, %rd2, %rd4;
	mul.wide.s32 	%rd5, %r2, 4;
	add.s64 	%rd94, %rd30, %rd5;
	mov.u32 	%r162, %r163;
$L__BB1_2:
	.pragma "nounroll";
	// begin inline asm
	prefetch.global.L2 [%rd94];
	// end inline asm
	add.s32 	%r162, %r162, 16384;
	add.s64 	%rd94, %rd94, 16384;
	setp.lt.s32 	%p2, %r162, %r5;
	@%p2 bra 	$L__BB1_2;
	add.s64 	%rd32, %rd3, %rd4;
	add.s64 	%rd95, %rd32, %rd5;
$L__BB1_4:
	.pragma "nounroll";
	// begin inline asm
	prefetch.global.L2 [%rd95];
	// end inline asm
	add.s32 	%r163, %r163, 16384;
	add.s64 	%rd95, %rd95, 16384;
	setp.lt.s32 	%p3, %r163, %r5;
	@%p3 bra 	$L__BB1_4;
$L__BB1_5:
	mul.wide.s32 	%rd96, %r2, 4;
	add.s64 	%rd12, %rd2, %rd96;
	add.s64 	%rd13, %rd3, %rd96;
	add.s64 	%rd14, %rd1, %rd96;
	setp.gt.s32 	%p4, %r1, %r3;
	@%p4 bra 	$L__BB1_18;
	setp.lt.s32 	%p5, %r45, 1;
	@%p5 bra 	$L__BB1_59;
	setp.lt.u32 	%p6, %r45, 8;
	mov.b32 	%r171, 0;
	@%p6 bra 	$L__BB1_10;
	and.b32  	%r50, %r45, 2147483640;
	neg.s32 	%r165, %r50;
	mul.wide.u32 	%rd35, %r6, 4;
	add.s64 	%rd15, %rd1, %rd35;
	add.s64 	%rd36, %rd96, 1536;
	add.s64 	%rd17, %rd2, %rd36;
	add.s32 	%r164, %r6, 128;
	add.s64 	%rd18, %rd3, %rd36;
	add.s64 	%rd19, %rd1, %rd36;
$L__BB1_9:
	.pragma "nounroll";
	and.b32  	%r171, %r45, 2147483640;
	mul.wide.s32 	%rd37, %r164, 4;
	add.s64 	%rd38, %rd17, %rd37;
	add.s64 	%rd39, %rd18, %rd37;
	add.s64 	%rd40, %rd19, %rd37;
	cvta.to.global.u64 	%rd41, %rd25;
	mul.wide.u32 	%rd42, %r6, 4;
	add.s64 	%rd43, %rd41, %rd42;
	add.s64 	%rd44, %rd43, %rd96;
	cvta.to.global.u64 	%rd45, %rd27;
	add.s64 	%rd46, %rd45, %rd42;
	add.s64 	%rd47, %rd46, %rd96;
	ld.global.u32 	%r51, [%rd44];
	ld.global.u32 	%r52, [%rd47];
	mad.lo.s32 	%r53, %r51, %r46, %r52;
	add.s64 	%rd48, %rd15, %rd96;
	st.global.u32 	[%rd48], %r53;
	ld.global.u32 	%r54, [%rd38+-1536];
	ld.global.u32 	%r55, [%rd39+-1536];
	mad.lo.s32 	%r56, %r54, %r46, %r55;
	st.global.u32 	[%rd40+-1536], %r56;
	ld.global.u32 	%r57, [%rd38+-1024];
	ld.global.u32 	%r58, [%rd39+-1024];
	mad.lo.s32 	%r59, %r57, %r46, %r58;
	st.global.u32 	[%rd40+-1024], %r59;
	ld.global.u32 	%r60, [%rd38+-512];
	ld.global.u32 	%r61, [%rd39+-512];
	mad.lo.s32 	%r62, %r60, %r46, %r61;
	st.global.u32 	[%rd40+-512], %r62;
	ld.global.u32 	%r63, [%rd38];
	ld.global.u32 	%r64, [%rd39];
	mad.lo.s32 	%r65, %r63, %r46, %r64;
	st.global.u32 	[%rd40], %r65;
	ld.global.u32 	%r66, [%rd38+512];
	ld.global.u32 	%r67, [%rd39+512];
	mad.lo.s32 	%r68, %r66, %r46, %r67;
	st.global.u32 	[%rd40+512], %r68;
	ld.global.u32 	%r69, [%rd38+1024];
	ld.global.u32 	%r70, [%rd39+1024];
	mad.lo.s32 	%r71, %r69, %r46, %r70;
	st.global.u32 	[%rd40+1024], %r71;
	ld.global.u32 	%r72, [%rd38+1536];
	ld.global.u32 	%r73, [%rd39+1536];
	mad.lo.s32 	%r74, %r72, %r46, %r73;
	st.global.u32 	[%rd40+1536], %r74;
	add.s32 	%r165, %r165, 8;
	add.s64 	%rd96, %rd96, 4096;
	add.s32 	%r164, %r164, 1024;
	setp.eq.s32 	%p7, %r165, 0;
	@%p7 bra 	$L__BB1_10;
	bra.uni 	$L__BB1_9;
$L__BB1_10:
	and.b32  	%r39, %r45, 7;
	setp.eq.s32 	%p8, %r39, 0;
	@%p8 bra 	$L__BB1_59;
	and.b32  	%r40, %r45, 3;
	setp.lt.u32 	%p9, %r39, 4;
	@%p9 bra 	$L__BB1_13;
	shl.b32 	%r75, %r171, 7;
	add.s32 	%r76, %r75, %r6;
	mul.wide.s32 	%rd49, %r76, 4;
	add.s64 	%rd50, %rd12, %rd49;
	add.s64 	%rd51, %rd13, %rd49;
	ld.global.u32 	%r77, [%rd50];
	ld.global.u32 	%r78, [%rd51];
	mad.lo.s32 	%r79, %r77, %r46, %r78;
	add.s64 	%rd52, %rd14, %rd49;
	st.global.u32 	[%rd52], %r79;
	ld.global.u32 	%r80, [%rd50+512];
	ld.global.u32 	%r81, [%rd51+512];
	mad.lo.s32 	%r82, %r80, %r46, %r81;
	st.global.u32 	[%rd52+512], %r82;
	ld.global.u32 	%r83, [%rd50+1024];
	ld.global.u32 	%r84, [%rd51+1024];
	mad.lo.s32 	%r85, %r83, %r46, %r84;
	st.global.u32 	[%rd52+1024], %r85;
	ld.global.u32 	%r86, [%rd50+1536];
	ld.global.u32 	%r87, [%rd51+1536];
	mad.lo.s32 	%r88, %r86, %r46, %r87;
	st.global.u32 	[%rd52+1536], %r88;
	add.s32 	%r171, %r171, 4;
$L__BB1_13:
	setp.eq.s32 	%p10, %r40, 0;
	@%p10 bra 	$L__BB1_59;
	setp.eq.s32 	%p11, %r40, 1;
	@%p11 bra 	$L__BB1_16;
	shl.b32 	%r89, %r171, 7;
	add.s32 	%r90, %r89, %r6;
	mul.wide.s32 	%rd53, %r90, 4;
	add.s64 	%rd54, %rd12, %rd53;
	add.s64 	%rd55, %rd13, %rd53;
	ld.global.u32 	%r91, [%rd54];
	ld.global.u32 	%r92, [%rd55];
	mad.lo.s32 	%r93, %r91, %r46, %r92;
	add.s64 	%rd56, %rd14, %rd53;
	st.global.u32 	[%rd56], %r93;
	ld.global.u32 	%r94, [%rd54+512];
	ld.global.u32 	%r95, [%rd55+512];
	mad.lo.s32 	%r96, %r94, %r46, %r95;
	st.global.u32 	[%rd56+512], %r96;
	add.s32 	%r171, %r171, 2;
$L__BB1_16:
	and.b32  	%r97, %r45, 1;
	setp.eq.b32 	%p12, %r97, 1;
	not.pred 	%p13, %p12;
	@%p13 bra 	$L__BB1_59;
	shl.b32 	%r98, %r171, 7;
	add.s32 	%r99, %r98, %r6;
	mul.wide.s32 	%rd57, %r99, 4;
	add.s64 	%rd58, %rd12, %rd57;
	add.s64 	%rd59, %rd13, %rd57;
	ld.global.u32 	%r100, [%rd58];
	ld.global.u32 	%r101, [%rd59];
	mad.lo.s32 	%r102, %r100, %r46, %r101;
	add.s64 	%rd60, %rd14, %rd57;
	st.global.u32 	[%rd60], %r102;
	bra.uni 	$L__BB1_59;
$L__BB1_18:
	setp.lt.s32 	%p14, %r45, 1;
	@%p14 bra 	$L__BB1_59;
	and.b32  	%r15, %r45, 7;
	setp.lt.u32 	%p15, %r45, 8;
	mov.b32 	%r167, 0;
	@%p15 bra 	$L__BB1_38;
	and.b32  	%r167, %r45, 2147483640;
	mov.b32 	%r166, 0;
$L__BB1_21:
	.pragma "nounroll";
	shl.b32 	%r105, %r166, 7;
	add.s32 	%r23, %r105, %r6;
	setp.ge.s32 	%p16, %r23, %r4;
	@%p16 bra 	$L__BB1_23;
	mul.wide.u32 	%rd61, %r23, 4;
	add.s64 	%rd62, %rd12, %rd61;
	add.s64 	%rd63, %rd13, %rd61;
	ld.global.u32 	%r106, [%rd62];
	ld.global.u32 	%r107, [%rd63];
	mad.lo.s32 	%r108, %r106, %r46, %r107;
	add.s64 	%rd64, %rd14, %rd61;
	st.global.u32 	[%rd64], %r108;
$L__BB1_23:
	add.s32 	%r109, %r23, 128;
	setp.ge.s32 	%p17, %r109, %r4;
	mul.wide.s32 	%rd65, %r109, 4;
	add.s64 	%rd22, %rd12, %rd65;
	add.s64 	%rd23, %rd13, %rd65;
	add.s64 	%rd24, %rd14, %rd65;
	@%p17 bra 	$L__BB1_25;
	ld.global.u32 	%r110, [%rd22];
	ld.global.u32 	%r111, [%rd23];
	mad.lo.s32 	%r112, %r110, %r46, %r111;
	st.global.u32 	[%rd24], %r112;
$L__BB1_25:
	add.s32 	%r113, %r23, 256;
	setp.ge.s32 	%p18, %r113, %r4;
	@%p18 bra 	$L__BB1_27;
	ld.global.u32 	%r114, [%rd22+512];
	ld.global.u32 	%r115, [%rd23+512];
	mad.lo.s32 	%r116, %r114, %r46, %r115;
	st.global.u32 	[%rd24+512], %r116;
$L__BB1_27:
	add.s32 	%r117, %r23, 384;
	setp.ge.s32 	%p19, %r117, %r4;
	@%p19 bra 	$L__BB1_29;
	ld.global.u32 	%r118, [%rd22+1024];
	ld.global.u32 	%r119, [%rd23+1024];
	mad.lo.s32 	%r120, %r118, %r46, %r119;
	st.global.u32 	[%rd24+1024], %r120;
$L__BB1_29:
	add.s32 	%r121, %r23, 512;
	setp.ge.s32 	%p20, %r121, %r4;
	@%p20 bra 	$L__BB1_31;
	ld.global.u32 	%r122, [%rd22+1536];
	ld.global.u32 	%r123, [%rd23+1536];
	mad.lo.s32 	%r124, %r122, %r46, %r123;
	st.global.u32 	[%rd24+1536], %r124;
$L__BB1_31:
	add.s32 	%r125, %r23, 640;
	setp.ge.s32 	%p21, %r125, %r4;
	@%p21 bra 	$L__BB1_33;
	ld.global.u32 	%r126, [%rd22+2048];
	ld.global.u32 	%r127, [%rd23+2048];
	mad.lo.s32 	%r128, %r126, %r46, %r127;
	st.global.u32 	[%rd24+2048], %r128;
$L__BB1_33:
	add.s32 	%r129, %r23, 768;
	setp.ge.s32 	%p22, %r129, %r4;
	@%p22 bra 	$L__BB1_35;
	ld.global.u32 	%r130, [%rd22+2560];
	ld.global.u32 	%r131, [%rd23+2560];
	mad.lo.s32 	%r132, %r130, %r46, %r131;
	st.global.u32 	[%rd24+2560], %r132;
$L__BB1_35:
	add.s32 	%r133, %r23, 896;
	setp.ge.s32 	%p23, %r133, %r4;
	@%p23 bra 	$L__BB1_37;
	ld.global.u32 	%r134, [%rd22+3072];
	ld.global.u32 	%r135, [%rd23+3072];
	mad.lo.s32 	%r136, %r134, %r46, %r135;
	st.global.u32 	[%rd24+3072], %r136;
$L__BB1_37:
	add.s32 	%r166, %r166, 8;
	setp.ne.s32 	%p24, %r166, %r167;
	@%p24 bra 	$L__BB1_21;
$L__BB1_38:
	setp.eq.s32 	%p25, %r15, 0;
	@%p25 bra 	$L__BB1_59;
	and.b32  	%r26, %r45, 3;
	setp.lt.u32 	%p26, %r15, 4;
	@%p26 bra 	$L__BB1_49;
	shl.b32 	%r137, %r167, 7;
	add.s32 	%r27, %r137, %r6;
	setp.ge.s32 	%p27, %r27, %r4;
	@%p27 bra 	$L__BB1_42;
	mul.wide.s32 	%rd66, %r27, 4;
	add.s64 	%rd67, %rd12, %rd66;
	add.s64 	%rd68, %rd13, %rd66;
	ld.global.u32 	%r138, [%rd67];
	ld.global.u32 	%r139, [%rd68];
	mad.lo.s32 	%r140, %r138, %r46, %r139;
	add.s64 	%rd69, %rd14, %rd66;
	st.global.u32 	[%rd69], %r140;
$L__BB1_42:
	add.s32 	%r28, %r27, 128;
	setp.ge.s32 	%p28, %r28, %r4;
	@%p28 bra 	$L__BB1_44;
	mul.wide.s32 	%rd70, %r28, 4;
	add.s64 	%rd71, %rd12, %rd70;
	add.s64 	%rd72, %rd13, %rd70;
	ld.global.u32 	%r141, [%rd71];
	ld.global.u32 	%r142, [%rd72];
	mad.lo.s32 	%r143, %r141, %r46, %r142;
	add.s64 	%rd73, %rd14, %rd70;
	st.global.u32 	[%rd73], %r143;
$L__BB1_44:
	add.s32 	%r29, %r27, 256;
	setp.ge.s32 	%p29, %r29, %r4;
	@%p29 bra 	$L__BB1_46;
	mul.wide.s32 	%rd74, %r29, 4;
	add.s64 	%rd75, %rd12, %rd74;
	add.s64 	%rd76, %rd13, %rd74;
	ld.global.u32 	%r144, [%rd75];
	ld.global.u32 	%r145, [%rd76];
	mad.lo.s32 	%r146, %r144, %r46, %r145;
	add.s64 	%rd77, %rd14, %rd74;
	st.global.u32 	[%rd77], %r146;
$L__BB1_46:
	add.s32 	%r30, %r27, 384;
	setp.ge.s32 	%p30, %r30, %r4;
	@%p30 bra 	$L__BB1_48;
	mul.wide.s32 	%rd78, %r30, 4;
	add.s64 	%rd79, %rd12, %rd78;
	add.s64 	%rd80, %rd13, %rd78;
	ld.global.u32 	%r147, [%rd79];
	ld.global.u32 	%r148, [%rd80];
	mad.lo.s32 	%r149, %r147, %r46, %r148;
	add.s64 	%rd81, %rd14, %rd78;
	st.global.u32 	[%rd81], %r149;
$L__BB1_48:
	add.s32 	%r167, %r167, 4;
$L__BB1_49:
	setp.eq.s32 	%p31, %r26, 0;
	@%p31 bra 	$L__BB1_59;
	setp.eq.s32 	%p32, %r26, 1;
	@%p32 bra 	$L__BB1_56;
	shl.b32 	%r150, %r167, 7;
	add.s32 	%r33, %r150, %r6;
	setp.ge.s32 	%p33, %r33, %r4;
	@%p33 bra 	$L__BB1_53;
	mul.wide.s32 	%rd82, %r33, 4;
	add.s64 	%rd83, %rd12, %rd82;
	add.s64 	%rd84, %rd13, %rd82;
	ld.global.u32 	%r151, [%rd83];
	ld.global.u32 	%r152, [%rd84];
	mad.lo.s32 	%r153, %r151, %r46, %r152;
	add.s64 	%rd85, %rd14, %rd82;
	st.global.u32 	[%rd85], %r153;
$L__BB1_53:
	add.s32 	%r34, %r33, 128;
	setp.ge.s32 	%p34, %r34, %r4;
	@%p34 bra 	$L__BB1_55;
	mul.wide.s32 	%rd86, %r34, 4;
	add.s64 	%rd87, %rd12, %rd86;
	add.s64 	%rd88, %rd13, %rd86;
	ld.global.u32 	%r154, [%rd87];
	ld.global.u32 	%r155, [%rd88];
	mad.lo.s32 	%r156, %r154, %r46, %r155;
	add.s64 	%rd89, %rd14, %rd86;
	st.global.u32 	[%rd89], %r156;
$L__BB1_55:
	add.s32 	%r167, %r167, 2;
$L__BB1_56:
	and.b32  	%r157, %r45, 1;
	setp.eq.b32 	%p35, %r157, 1;
	not.pred 	%p36, %p35;
	@%p36 bra 	$L__BB1_59;
	shl.b32 	%r158, %r167, 7;
	add.s32 	%r37, %r158, %r6;
	setp.ge.s32 	%p37, %r37, %r4;
	@%p37 bra 	$L__BB1_59;
	mul.wide.s32 	%rd90, %r37, 4;
	add.s64 	%rd91, %rd12, %rd90;
	add.s64 	%rd92, %rd13, %rd90;
	ld.global.u32 	%r159, [%rd91];
	ld.global.u32 	%r160, [%rd92];
	mad.lo.s32 	%r161, %r159, %r46, %r160;
	add.s64 	%rd93, %rd14, %rd90;
	st.global.u32 	[%rd93], %r161;
$L__BB1_59:
	ret;

}
	// .globl	_ZN3cub18CUB_300001_SM_10006detail9transform16transform_kernelINS2_10policy_hubILb1EN4cuda3std3__45tupleIJN6thrust24THRUST_300001_SM_1000_NS6detail15normal_iteratorINSA_10device_ptrIiEEEESF_EEEE10policy1000El13saxpy_functorIiESF_JPiSL_EEEvT0_iT1_T2_DpNS2_10kernel_argIT3_EE
.visible .entry _ZN3cub18CUB_300001_SM_10006detail9transform16transform_kernelINS2_10policy_hubILb1EN4cuda3std3__45tupleIJN6thrust24THRUST_300001_SM_1000_NS6detail15normal_iteratorINSA_10device_ptrIiEEEESF_EEEE10policy1000El13saxpy_functorIiESF_JPiSL_EEEvT0_iT1_T2_DpNS2_10kernel_argIT3_EE(
	.param .u64 _ZN3cub18CUB_300001_SM_10006detail9transform16transform_kernelINS2_10policy_hubILb1EN4cuda3std3__45tupleIJN6thrust24THRUST_300001_SM_1000_NS6detail15normal_iteratorINSA_10device_ptrIiEEEESF_EEEE10policy1000El13saxpy_functorIiESF_JPiSL_EEEvT0_iT1_T2_DpNS2_10kernel_argIT3_EE_param_0,
	.param .u32 _ZN3cub18CUB_300001_SM_10006detail9transform16transform_kernelINS2_10policy_hubILb1EN4cuda3std3__45tupleIJN6thrust24THRUST_300001_SM_1000_NS6detail15normal_iteratorINSA_10device_ptrIiEEEESF_EEEE10policy1000El13saxpy_functorIiESF_JPiSL_EEEvT0_iT1_T2_DpNS2_10kernel_argIT3_EE_param_1,
	.param .align 4 .b8 _ZN3cub18CUB_300001_SM_10006detail9transform16transform_kernelINS2_10policy_hubILb1EN4cuda3std3__45tupleIJN6thrust24THRUST_300001_SM_1000_NS6detail15normal_iteratorINSA_10device_ptrIiEEEESF_EEEE10policy1000El13saxpy_functorIiESF_JPiSL_EEEvT0_iT1_T2_DpNS2_10kernel_argIT3_EE_param_2[4],
	.param .align 8 .b8 _ZN3cub18CUB_300001_SM_10006detail9transform16transform_kernelINS2_10policy_hubILb1EN4cuda3std3__45tupleIJN6thrust24THRUST_300001_SM_1000_NS6detail15normal_iteratorINSA_10device_ptrIiEEEESF_EEEE10policy1000El13saxpy_functorIiESF_JPiSL_EEEvT0_iT1_T2_DpNS2_10kernel_argIT3_EE_param_3[8],
	.param .align 8 .b8 _ZN3cub18CUB_300001_SM_10006detail9transform16transform_kernelINS2_10policy_hubILb1EN4cuda3std3__45tupleIJN6thrust24THRUST_300001_SM_1000_NS6detail15normal_iteratorINSA_10device_ptrIiEEEESF_EEEE10policy1000El13saxpy_functorIiESF_JPiSL_EEEvT0_iT1_T2_DpNS2_10kernel_argIT3_EE_param_4[16],
	.param .align 8 .b8 _ZN3cub18CUB_300001_SM_10006detail9transform16transform_kernelINS2_10policy_hubILb1EN4cuda3std3__45tupleIJN6thrust24THRUST_300001_SM_1000_NS6detail15normal_iteratorINSA_10device_ptrIiEEEESF_EEEE10policy1000El13saxpy_functorIiESF_JPiSL_EEEvT0_iT1_T2_DpNS2_10kernel_argIT3_EE_param_5[16]
)
.maxntid 128
{
	.reg .pred 	%p<38>;
	.reg .b32 	%r<170>;
	.reg .b64 	%rd<103>;

	ld.param.u32 	%r44, [_ZN3cub18CUB_300001_SM_10006detail9transform16transform_kernelINS2_10policy_hubILb1EN4cuda3std3__45tupleIJN6thrust24THRUST_300001_SM_1000_NS6detail15normal_iteratorINSA_10device_ptrIiEEEESF_EEEE10policy1000El13saxpy_functorIiESF_JPiSL_EEEvT0_iT1_T2_DpNS2_10kernel_argIT3_EE_param_2];
	ld.param.u64 	%rd30, [_ZN3cub18CUB_300001_SM_10006detail9transform16transform_kernelINS2_10policy_hubILb1EN4cuda3std3__45tupleIJN6thrust24THRUST_300001_SM_1000_NS6detail15normal_iteratorINSA_10device_ptrIiEEEESF_EEEE10policy1000El13saxpy_functorIiESF_JPiSL_EEEvT0_iT1_T2_DpNS2_10kernel_argIT3_EE_param_0];
	ld.param.u64 	%rd28, [_ZN3cub18CUB_300001_SM_10006detail9transform16transform_kernelINS2_10policy_hubILb1EN4cuda3std3__45tupleIJN6thrust24THRUST_300001_SM_1000_NS6detail15normal_iteratorINSA_10device_ptrIiEEEESF_EEEE10policy1000El13saxpy_functorIiESF_JPiSL_EEEvT0_iT1_T2_DpNS2_10kernel_argIT3_EE_param_5];
	ld.param.u64 	%rd26, [_ZN3cub18CUB_300001_SM_10006detail9transform16transform_kernelINS2_10policy_hubILb1EN4cuda3std3__45tupleIJN6thrust24THRUST_300001_SM_1000_NS6detail15normal_iteratorINSA_10device_ptrIiEEEESF_EEEE10policy1000El13saxpy_functorIiESF_JPiSL_EEEvT0_iT1_T2_DpNS2_10kernel_argIT3_EE_param_4];
	ld.param.u64 	%rd31, [_ZN3cub18CUB_300001_SM_10006detail9transform16transform_kernelINS2_10policy_hubILb1EN4cuda3std3__45tupleIJN6thrust24THRUST_300001_SM_1000_NS6detail15normal_iteratorINSA_10device_ptrIiEEEESF_EEEE10policy1000El13saxpy_functorIiESF_JPiSL_EEEvT0_iT1_T2_DpNS2_10kernel_argIT3_EE_param_3];
	ld.param.u32 	%r43, [_ZN3cub18CUB_300001_SM_10006detail9transform16transform_kernelINS2_10policy_hubILb1EN4cuda3std3__45tupleIJN6thrust24THRUST_300001_SM_1000_NS6detail15normal_iteratorINSA_10device_ptrIiEEEESF_EEEE10policy1000El13saxpy_functorIiESF_JPiSL_EEEvT0_iT1_T2_DpNS2_10kernel_argIT3_EE_param_1];
	cvta.to.global.u64 	%rd1, %rd31;
	cvta.to.global.u64 	%rd2, %rd26;
	cvta.to.global.u64 	%rd3, %rd28;
	shl.b32 	%r1, %r43, 7;
	mov.u32 	%r45, %ctaid.x;
	cvt.u64.u32 	%rd32, %r45;
	cvt.s64.s32 	%rd33, %r1;
	mul.lo.s64 	%rd4, %rd33, %rd32;
	sub.s64 	%rd34, %rd30, %rd4;
	min.s64 	%rd35, %rd34, %rd33;
	cvt.u32.u64 	%r2, %rd35;
	shl.b32 	%r3, %r2, 2;
	mov.u32 	%r4, %tid.x;
	shl.b32 	%r160, %r4, 7;
	setp.ge.s32 	%p1, %r160, %r3;
	@%p1 bra 	$L__BB2_5;
	shl.b64 	%rd5, %rd4, 2;
	add.s64 	%rd36, %rd2, %rd5;
	mul.wide.u32 	%rd6, %r4, 128;
	add.s64 	%rd100, %rd36, %rd6;
	mov.u32 	%r159, %r160;
$L__BB2_2:
	.pragma "nounroll";
	// begin inline asm
	prefetch.global.L2 [%rd100];
	// end inline asm
	add.s32 	%r159, %r159, 16384;
	add.s64 	%rd100, %rd100, 16384;
	setp.lt.s32 	%p2, %r159, %r3;
	@%p2 bra 	$L__BB2_2;
	add.s64 	%rd38, %rd3, %rd5;
	add.s64 	%rd101, %rd38, %rd6;
$L__BB2_4:
	.pragma "nounroll";
	// begin inline asm
	prefetch.global.L2 [%rd101];
	// end inline asm
	add.s32 	%r160, %r160, 16384;
	add.s64 	%rd101, %rd101, 16384;
	setp.lt.s32 	%p3, %r160, %r3;
	@%p3 bra 	$L__BB2_4;
$L__BB2_5:
	shl.b64 	%rd102, %rd4, 2;
	add.s64 	%rd13, %rd2, %rd102;
	add.s64 	%rd14, %rd3, %rd102;
	add.s64 	%rd15, %rd1, %rd102;
	setp.eq.s32 	%p4, %r1, %r2;
	@%p4 bra 	$L__BB2_47;
	setp.lt.s32 	%p5, %r43, 1;
	@%p5 bra 	$L__BB2_59;
	and.b32  	%r11, %r43, 7;
	setp.lt.u32 	%p6, %r43, 8;
	mov.b32 	%r167, 0;
	@%p6 bra 	$L__BB2_26;
	and.b32  	%r167, %r43, 2147483640;
	mov.b32 	%r163, 0;
$L__BB2_9:
	.pragma "nounroll";
	shl.b32 	%r48, %r163, 7;
	add.s32 	%r21, %r48, %r4;
	setp.ge.s32 	%p7, %r21, %r2;
	@%p7 bra 	$L__BB2_11;
	mul.wide.u32 	%rd41, %r21, 4;
	add.s64 	%rd42, %rd13, %rd41;
	add.s64 	%rd43, %rd14, %rd41;
	ld.global.u32 	%r49, [%rd42];
	ld.global.u32 	%r50, [%rd43];
	mad.lo.s32 	%r51, %r49, %r44, %r50;
	add.s64 	%rd44, %rd15, %rd41;
	st.global.u32 	[%rd44], %r51;
$L__BB2_11:
	add.s32 	%r52, %r21, 128;
	setp.ge.s32 	%p8, %r52, %r2;
	mul.wide.s32 	%rd45, %r52, 4;
	add.s64 	%rd23, %rd13, %rd45;
	add.s64 	%rd24, %rd14, %rd45;
	add.s64 	%rd25, %rd15, %rd45;
	@%p8 bra 	$L__BB2_13;
	ld.global.u32 	%r53, [%rd23];
	ld.global.u32 	%r54, [%rd24];
	mad.lo.s32 	%r55, %r53, %r44, %r54;
	st.global.u32 	[%rd25], %r55;
$L__BB2_13:
	add.s32 	%r56, %r21, 256;
	setp.ge.s32 	%p9, %r56, %r2;
	@%p9 bra 	$L__BB2_15;
	ld.global.u32 	%r57, [%rd23+512];
	ld.global.u32 	%r58, [%rd24+512];
	mad.lo.s32 	%r59, %r57, %r44, %r58;
	st.global.u32 	[%rd25+512], %r59;
$L__BB2_15:
	add.s32 	%r60, %r21, 384;
	setp.ge.s32 	%p10, %r60, %r2;
	@%p10 bra 	$L__BB2_17;
	ld.global.u32 	%r61, [%rd23+1024];
	ld.global.u32 	%r62, [%rd24+1024];
	mad.lo.s32 	%r63, %r61, %r44, %r62;
	st.global.u32 	[%rd25+1024], %r63;
$L__BB2_17:
	add.s32 	%r64, %r21, 512;
	setp.ge.s32 	%p11, %r64, %r2;
	@%p11 bra 	$L__BB2_19;
	ld.global.u32 	%r65, [%rd23+1536];
	ld.global.u32 	%r66, [%rd24+1536];
	mad.lo.s32 	%r67, %r65, %r44, %r66;
	st.global.u32 	[%rd25+1536], %r67;
$L__BB2_19:
	add.s32 	%r68, %r21, 640;
	setp.ge.s32 	%p12, %r68, %r2;
	@%p12 bra 	$L__BB2_21;
	ld.global.u32 	%r69, [%rd23+2048];
	ld.global.u32 	%r70, [%rd24+2048];
	mad.lo.s32 	%r71, %r69, %r44, %r70;
	st.global.u32 	[%rd25+2048], %r71;
$L__BB2_21:
	add.s32 	%r72, %r21, 768;
	setp.ge.s32 	%p13, %r72, %r2;
	@%p13 bra 	$L__BB2_23;
	ld.global.u32 	%r73, [%rd23+2560];
	ld.global.u32 	%r74, [%rd24+2560];
	mad.lo.s32 	%r75, %r73, %r44, %r74;
	st.global.u32 	[%rd25+2560], %r75;
$L__BB2_23:
	add.s32 	%r76, %r21, 896;
	setp.ge.s32 	%p14, %r76, %r2;
	@%p14 bra 	$L__BB2_25;
	ld.global.u32 	%r77, [%rd23+3072];
	ld.global.u32 	%r78, [%rd24+3072];
	mad.lo.s32 	%r79, %r77, %r44, %r78;
	st.global.u32 	[%rd25+3072], %r79;
$L__BB2_25:
	add.s32 	%r163, %r163, 8;
	setp.eq.s32 	%p15, %r163, %r167;
	@%p15 bra 	$L__BB2_26;
	bra.uni 	$L__BB2_9;
$L__BB2_26:
	setp.eq.s32 	%p16, %r11, 0;
	@%p16 bra 	$L__BB2_59;
	and.b32  	%r31, %r43, 3;
	setp.lt.u32 	%p17, %r11, 4;
	@%p17 bra 	$L__BB2_37;
	shl.b32 	%r80, %r167, 7;
	add.s32 	%r32, %r80, %r4;
	setp.ge.s32 	%p18, %r32, %r2;
	@%p18 bra 	$L__BB2_30;
	mul.wide.s32 	%rd46, %r32, 4;
	add.s64 	%rd47, %rd13, %rd46;
	add.s64 	%rd48, %rd14, %rd46;
	ld.global.u32 	%r81, [%rd47];
	ld.global.u32 	%r82, [%rd48];
	mad.lo.s32 	%r83, %r81, %r44, %r82;
	add.s64 	%rd49, %rd15, %rd46;
	st.global.u32 	[%rd49], %r83;
$L__BB2_30:
	add.s32 	%r33, %r32, 128;
	setp.ge.s32 	%p19, %r33, %r2;
	@%p19 bra 	$L__BB2_32;
	mul.wide.s32 	%rd50, %r33, 4;
	add.s64 	%rd51, %rd13, %rd50;
	add.s64 	%rd52, %rd14, %rd50;
	ld.global.u32 	%r84, [%rd51];
	ld.global.u32 	%r85, [%rd52];
	mad.lo.s32 	%r86, %r84, %r44, %r85;
	add.s64 	%rd53, %rd15, %rd50;
	st.global.u32 	[%rd53], %r86;
$L__BB2_32:
	add.s32 	%r34, %r32, 256;
	setp.ge.s32 	%p20, %r34, %r2;
	@%p20 bra 	$L__BB2_34;
	mul.wide.s32 	%rd54, %r34, 4;
	add.s64 	%rd55, %rd13, %rd54;
	add.s64 	%rd56, %rd14, %rd54;
	ld.global.u32 	%r87, [%rd55];
	ld.global.u32 	%r88, [%rd56];
	mad.lo.s32 	%r89, %r87, %r44, %r88;
	add.s64 	%rd57, %rd15, %rd54;
	st.global.u32 	[%rd57], %r89;
$L__BB2_34:
	add.s32 	%r35, %r32, 384;
	setp.ge.s32 	%p21, %r35, %r2;
	@%p21 bra 	$L__BB2_36;
	mul.wide.s32 	%rd58, %r35, 4;
	add.s64 	%rd59, %rd13, %rd58;
	add.s64 	%rd60, %rd14, %rd58;
	ld.global.u32 	%r90, [%rd59];
	ld.global.u32 	%r91, [%rd60];
	mad.lo.s32 	%r92, %r90, %r44, %r91;
	add.s64 	%rd61, %rd15, %rd58;
	st.global.u32 	[%rd61], %r92;
$L__BB2_36:
	add.s32 	%r167, %r167, 4;
$L__BB2_37:
	setp.eq.s32 	%p22, %r31, 0;
	@%p22 bra 	$L__BB2_59;
	setp.eq.s32 	%p23, %r31, 1;
	@%p23 bra 	$L__BB2_44;
	shl.b32 	%r93, %r167, 7;
	add.s32 	%r38, %r93, %r4;
	setp.ge.s32 	%p24, %r38, %r2;
	@%p24 bra 	$L__BB2_41;
	mul.wide.s32 	%rd62, %r38, 4;
	add.s64 	%rd63, %rd13, %rd62;
	add.s64 	%rd64, %rd14, %rd62;
	ld.global.u32 	%r94, [%rd63];
	ld.global.u32 	%r95, [%rd64];
	mad.lo.s32 	%r96, %r94, %r44, %r95;
	add.s64 	%rd65, %rd15, %rd62;
	st.global.u32 	[%rd65], %r96;
$L__BB2_41:
	add.s32 	%r39, %r38, 128;
	setp.ge.s32 	%p25, %r39, %r2;
	@%p25 bra 	$L__BB2_43;
	mul.wide.s32 	%rd66, %r39, 4;
	add.s64 	%rd67, %rd13, %rd66;
	add.s64 	%rd68, %rd14, %rd66;
	ld.global.u32 	%r97, [%rd67];
	ld.global.u32 	%r98, [%rd68];
	mad.lo.s32 	%r99, %r97, %r44, %r98;
	add.s64 	%rd69, %rd15, %rd66;
	st.global.u32 	[%rd69], %r99;
$L__BB2_43:
	add.s32 	%r167, %r167, 2;
$L__BB2_44:
	and.b32  	%r100, %r43, 1;
	setp.eq.b32 	%p26, %r100, 1;
	not.pred 	%p27, %p26;
	@%p27 bra 	$L__BB2_59;
	shl.b32 	%r101, %r167, 7;
	add.s32 	%r42, %r101, %r4;
	setp.ge.s32 	%p28, %r42, %r2;
	@%p28 bra 	$L__BB2_59;
	mul.wide.s32 	%rd70, %r42, 4;
	add.s64 	%rd71, %rd13, %rd70;
	add.s64 	%rd72, %rd14, %rd70;
	ld.global.u32 	%r102, [%rd71];
	ld.global.u32 	%r103, [%rd72];
	mad.lo.s32 	%r104, %r102, %r44, %r103;
	add.s64 	%rd73, %rd15, %rd70;
	st.global.u32 	[%rd73], %r104;
	bra.uni 	$L__BB2_59;
$L__BB2_47:
	setp.lt.s32 	%p29, %r43, 1;
	@%p29 bra 	$L__BB2_59;
	setp.lt.u32 	%p30, %r43, 8;
	mov.b32 	%r165, 0;
	@%p30 bra 	$L__BB2_51;
	and.b32  	%r165, %r43, 2147483640;
	neg.s32 	%r162, %r165;
	mul.wide.u32 	%rd74, %r4, 4;
	add.s64 	%rd16, %rd1, %rd74;
	add.s64 	%rd75, %rd102, 1536;
	add.s64 	%rd18, %rd2, %rd75;
	add.s32 	%r161, %r4, 128;
	add.s64 	%rd19, %rd3, %rd75;
	add.s64 	%rd20, %rd1, %rd75;
$L__BB2_50:
	.pragma "nounroll";
	mul.wide.s32 	%rd76, %r161, 4;
	add.s64 	%rd77, %rd18, %rd76;
	add.s64 	%rd78, %rd19, %rd76;
	add.s64 	%rd79, %rd20, %rd76;
	cvta.to.global.u64 	%rd80, %rd26;
	mul.wide.u32 	%rd81, %r4, 4;
	add.s64 	%rd82, %rd80, %rd81;
	add.s64 	%rd83, %rd82, %rd102;
	cvta.to.global.u64 	%rd84, %rd28;
	add.s64 	%rd85, %rd84, %rd81;
	add.s64 	%rd86, %rd85, %rd102;
	ld.global.u32 	%r107, [%rd83];
	ld.global.u32 	%r108, [%rd86];
	mad.lo.s32 	%r109, %r107, %r44, %r108;
	add.s64 	%rd87, %rd16, %rd102;
	st.global.u32 	[%rd87], %r109;
	ld.global.u32 	%r110, [%rd77+-1536];
	ld.global.u32 	%r111, [%rd78+-1536];
	mad.lo.s32 	%r112, %r110, %r44, %r111;
	st.global.u32 	[%rd79+-1536], %r112;
	ld.global.u32 	%r113, [%rd77+-1024];
	ld.global.u32 	%r114, [%rd78+-1024];
	mad.lo.s32 	%r115, %r113, %r44, %r114;
	st.global.u32 	[%rd79+-1024], %r115;
	ld.global.u32 	%r116, [%rd77+-512];
	ld.global.u32 	%r117, [%rd78+-512];
	mad.lo.s32 	%r118, %r116, %r44, %r117;
	st.global.u32 	[%rd79+-512], %r118;
	ld.global.u32 	%r119, [%rd77];
	ld.global.u32 	%r120, [%rd78];
	mad.lo.s32 	%r121, %r119, %r44, %r120;
	st.global.u32 	[%rd79], %r121;
	ld.global.u32 	%r122, [%rd77+512];
	ld.global.u32 	%r123, [%rd78+512];
	mad.lo.s32 	%r124, %r122, %r44, %r123;
	st.global.u32 	[%rd79+512], %r124;
	ld.global.u32 	%r125, [%rd77+1024];
	ld.global.u32 	%r126, [%rd78+1024];
	mad.lo.s32 	%r127, %r125, %r44, %r126;
	st.global.u32 	[%rd79+1024], %r127;
	ld.global.u32 	%r128, [%rd77+1536];
	ld.global.u32 	%r129, [%rd78+1536];
	mad.lo.s32 	%r130, %r128, %r44, %r129;
	st.global.u32 	[%rd79+1536], %r130;
	add.s32 	%r162, %r162, 8;
	add.s64 	%rd102, %rd102, 4096;
	add.s32 	%r161, %r161, 1024;
	setp.eq.s32 	%p31, %r162, 0;
	@%p31 bra 	$L__BB2_51;
	bra.uni 	$L__BB2_50;
$L__BB2_51:
	and.b32  	%r24, %r43, 7;
	setp.eq.s32 	%p32, %r24, 0;
	@%p32 bra 	$L__BB2_59;
	and.b32  	%r25, %r43, 3;
	setp.lt.u32 	%p33, %r24, 4;
	@%p33 bra 	$L__BB2_54;
	shl.b32 	%r131, %r165, 7;
	add.s32 	%r132, %r131, %r4;
	mul.wide.s32 	%rd88, %r132, 4;
	add.s64 	%rd89, %rd13, %rd88;
	add.s64 	%rd90, %rd14, %rd88;
	ld.global.u32 	%r133, [%rd89];
	ld.global.u32 	%r134, [%rd90];
	mad.lo.s32 	%r135, %r133, %r44, %r134;
	add.s64 	%rd91, %rd15, %rd88;
	st.global.u32 	[%rd91], %r135;
	ld.global.u32 	%r136, [%rd89+512];
	ld.global.u32 	%r137, [%rd90+512];
	mad.lo.s32 	%r138, %r136, %r44, %r137;
	st.global.u32 	[%rd91+512], %r138;
	ld.global.u32 	%r139, [%rd89+1024];
	ld.global.u32 	%r140, [%rd90+1024];
	mad.lo.s32 	%r141, %r139, %r44, %r140;
	st.global.u32 	[%rd91+1024], %r141;
	ld.global.u32 	%r142, [%rd89+1536];
	ld.global.u32 	%r143, [%rd90+1536];
	mad.lo.s32 	%r144, %r142, %r44, %r143;
	st.global.u32 	[%rd91+1536], %r144;
	add.s32 	%r165, %r165, 4;
$L__BB2_54:
	setp.eq.s32 	%p34, %r25, 0;
	@%p34 bra 	$L__BB2_59;
	setp.eq.s32 	%p35, %r25, 1;
	@%p35 bra 	$L__BB2_57;
	shl.b32 	%r145, %r165, 7;
	add.s32 	%r146, %r145, %r4;
	mul.wide.s32 	%rd92, %r146, 4;
	add.s64 	%rd93, %rd13, %rd92;
	add.s64 	%rd94, %rd14, %rd92;
	ld.global.u32 	%r147, [%rd93];
	ld.global.u32 	%r148, [%rd94];
	mad.lo.s32 	%r149, %r147, %r44, %r148;
	add.s64 	%rd95, %rd15, %rd92;
	st.global.u32 	[%rd95], %r149;
	ld.global.u32 	%r150, [%rd93+512];
	ld.global.u32 	%r151, [%rd94+512];
	mad.lo.s32 	%r152, %r150, %r44, %r151;
	st.global.u32 	[%rd95+512], %r152;
	add.s32 	%r165, %r165, 2;
$L__BB2_57:
	and.b32  	%r153, %r43, 1;
	setp.eq.b32 	%p36, %r153, 1;
	not.pred 	%p37, %p36;
	@%p37 bra 	$L__BB2_59;
	shl.b32 	%r154, %r165, 7;
	add.s32 	%r155, %r154, %r4;
	mul.wide.s32 	%rd96, %r155, 4;
	add.s64 	%rd97, %rd13, %rd96;
	add.s64 	%rd98, %rd14, %rd96;
	ld.global.u32 	%r156, [%rd97];
	ld.global.u32 	%r157, [%rd98];
	mad.lo.s32 	%r158, %r156, %r44, %r157;
	add.s64 	%rd99, %rd15, %rd96;
	st.global.u32 	[%rd99], %r158;
$L__BB2_59:
	ret;

}


// ===== COMPILED SASS (sm_100) =====

	.target	sm_100

	.elftype	@"ET_EXEC"


//--------------------- .note.nv.tkinfo           --------------------------
	.section	.note.nv.tkinfo,"",@"SHT_NOTE"
	.sectionflags	@"SHF_NOTE_NV_TKINFO"
	.tkinfo
        /*0018*/ 	.word	0x00000002
        /*0030*/ 	.string	""
        /*0030*/ 	.string	"ptxas"
        /*0030*/ 	.string	"Cuda compilation tools, release 13.0, V13.0.88"
        /*0030*/ 	.string	"Build cuda_13.0.r13.0/compiler.36424714_0"
        /*0030*/ 	.string	"-arch sm_100 -m 64 "



//--------------------- .note.nv.cuinfo           --------------------------
	.section	.note.nv.cuinfo,"",@"SHT_NOTE"
	.sectionflags	@"SHF_NOTE_NV_CUINFO"
        /*0018*/ 	.short	0x0002
        /*001a*/ 	.short	0x0064
        /*001c*/ 	.short	0x0082
	.zero		2


//--------------------- .nv.info                  --------------------------
	.section	.nv.info,"",@"SHT_CUDA_INFO"
	.align	4


	//----- nvinfo : EIATTR_REGCOUNT
	.align		4
        /*0000*/ 	.byte	0x04, 0x2f
        /*0002*/ 	.short	(.L_44 - .L_43)
	.align		4
.L_43:
        /*0004*/ 	.word	index@(_ZN3cub18CUB_300001_SM_10006detail11EmptyKernelIvEEvv)
        /*0008*/ 	.word	0x00000004


	//----- nvinfo : EIATTR_FRAME_SIZE
	.align		4
.L_44:
        /*000c*/ 	.byte	0x04, 0x11
        /*000e*/ 	.short	(.L_46 - .L_45)
	.align		4
.L_45:
        /*0010*/ 	.word	index@(_ZN3cub18CUB_300001_SM_10006detail11EmptyKernelIvEEvv)
        /*0014*/ 	.word	0x00000000


	//----- nvinfo : EIATTR_REGCOUNT
	.align		4
.L_46:
        /*0018*/ 	.byte	0x04, 0x2f
        /*001a*/ 	.short	(.L_48 - .L_47)
	.align		4
.L_47:
        /*001c*/ 	.word	index@(_ZN3cub18CUB_300001_SM_10006detail9transform16transform_kernelINS2_10policy_hubILb1EN4cuda3std3__45tupleIJN6thrust24THRUST_300001_SM_1000_NS6detail15normal_iteratorINSA_10device_ptrIiEEEESF_EEEE10policy1000Ei13saxpy_functorIiESF_JPiSL_EEEvT0_iT1_T2_DpNS2_10kernel_argIT3_EE)
        /*0020*/ 	.word	0x0000001e


	//----- nvinfo : EIATTR_FRAME_SIZE
	.align		4
.L_48:
        /*0024*/ 	.byte	0x04, 0x11
        /*0026*/ 	.short	(.L_50 - .L_49)
	.align		4
.L_49:
        /*0028*/ 	.word	index@(_ZN3cub18CUB_300001_SM_10006detail9transform16transform_kernelINS2_10policy_hubILb1EN4cuda3std3__45tupleIJN6thrust24THRUST_300001_SM_1000_NS6detail15normal_iteratorINSA_10device_ptrIiEEEESF_EEEE10policy1000Ei13saxpy_functorIiESF_JPiSL_EEEvT0_iT1_T2_DpNS2_10kernel_argIT3_EE)
        /*002c*/ 	.word	0x00000000


	//----- nvinfo : EIATTR_REGCOUNT
	.align		4
.L_50:
        /*0030*/ 	.byte	0x04, 0x2f
        /*0032*/ 	.short	(.L_52 - .L_51)
	.align		4
.L_51:
        /*0034*/ 	.word	index@(_ZN3cub18CUB_300001_SM_10006detail9transform16transform_kernelINS2_10policy_hubILb1EN4cuda3std3__45tupleIJN6thrust24THRUST_300001_SM_1000_NS6detail15normal_iteratorINSA_10device_ptrIiEEEESF_EEEE10policy1000El13saxpy_functorIiESF_JPiSL_EEEvT0_iT1_T2_DpNS2_10kernel_argIT3_EE)
        /*0038*/ 	.word	0x00000020


	//----- nvinfo : EIATTR_FRAME_SIZE
	.align		4
.L_52:
        /*003c*/ 	.byte	0x04, 0x11
        /*003e*/ 	.short	(.L_54 - .L_53)
	.align		4
.L_53:
        /*0040*/ 	.word	index@(_ZN3cub18CUB_300001_SM_10006detail9transform16transform_kernelINS2_10policy_hubILb1EN4cuda3std3__45tupleIJN6thrust24THRUST_300001_SM_1000_NS6detail15normal_iteratorINSA_10device_ptrIiEEEESF_EEEE10policy1000El13saxpy_functorIiESF_JPiSL_EEEvT0_iT1_T2_DpNS2_10kernel_argIT3_EE)
        /*0044*/ 	.word	0x00000000


	//----- nvinfo : EIATTR_MIN_STACK_SIZE
	.align		4
.L_54:
        /*0048*/ 	.byte	0x04, 0x12
        /*004a*/ 	.short	(.L_56 - .L_55)
	.align		4
.L_55:
        /*004c*/ 	.word	index@(_ZN3cub18CUB_300001_SM_10006detail9transform16transform_kernelINS2_10policy_hubILb1EN4cuda3std3__45tupleIJN6thrust24THRUST_300001_SM_1000_NS6detail15normal_iteratorINSA_10device_ptrIiEEEESF_EEEE10policy1000El13saxpy_functorIiESF_JPiSL_EEEvT0_iT1_T2_DpNS2_10kernel_argIT3_EE)
        /*0050*/ 	.word	0x00000000


	//----- nvinfo : EIATTR_MIN_STACK_SIZE
	.align		4
.L_56:
        /*0054*/ 	.byte	0x04, 0x12
        /*0056*/ 	.short	(.L_58 - .L_57)
	.align		4
.L_57:
        /*0058*/ 	.word	index@(_ZN3cub18CUB_300001_SM_10006detail9transform16transform_kernelINS2_10policy_hubILb1EN4cuda3std3__45tupleIJN6thrust24THRUST_300001_SM_1000_NS6detail15normal_iteratorINSA_10device_ptrIiEEEESF_EEEE10policy1000Ei13saxpy_functorIiESF_JPiSL_EEEvT0_iT1_T2_DpNS2_10kernel_argIT3_EE)
        /*005c*/ 	.word	0x00000000


	//----- nvinfo : EIATTR_MIN_STACK_SIZE
	.align		4
.L_58:
        /*0060*/ 	.byte	0x04, 0x12
        /*0062*/ 	.short	(.L_60 - .L_59)
	.align		4
.L_59:
        /*0064*/ 	.word	index@(_ZN3cub18CUB_300001_SM_10006detail11EmptyKernelIvEEvv)
        /*0068*/ 	.word	0x00000000
.L_60:


//--------------------- .nv.compat                --------------------------
	.section	.nv.compat,"",@"SHT_CUDA_COMPAT_INFO"
	.align	4
        /*0000*/ 	.byte	0x02, 0x09, 0x00, 0x00, 0x02, 0x02, 0x01, 0x00, 0x02, 0x05, 0x05, 0x00, 0x03, 0x07, 0x01, 0x01
        /*0010*/ 	.byte	0x02, 0x03, 0x00, 0x00, 0x02, 0x06, 0x01, 0x00, 0x04, 0x0b, 0x08, 0x00, 0x09, 0x00, 0x00, 0x00
        /*0020*/ 	.byte	0x00, 0x00, 0x00, 0x00


//--------------------- .nv.info._ZN3cub18CUB_300001_SM_10006detail9transform16transform_kernelINS2_10policy_hubILb1EN4cuda3std3__45tupleIJN6thrust24THRUST_300001_SM_1000_NS6detail15normal_iteratorINSA_10device_ptrIiEEEESF_EEEE10policy1000El13saxpy_functorIiESF_JPiSL_EEEvT0_iT1_T2_DpNS2_10kernel_argIT3_EE --------------------------
	.section	.nv.info._ZN3cub18CUB_300001_SM_10006detail9transform16transform_kernelINS2_10policy_hubILb1EN4cuda3std3__45tupleIJN6thrust24THRUST_300001_SM_1000_NS6detail15normal_iteratorINSA_10device_ptrIiEEEESF_EEEE10policy1000El13saxpy_functorIiESF_JPiSL_EEEvT0_iT1_T2_DpNS2_10kernel_argIT3_EE,"",@"SHT_CUDA_INFO"
	.sectionflags	@""
	.align	4


	//----- nvinfo : EIATTR_CUDA_API_VERSION
	.align		4
        /*0000*/ 	.byte	0x04, 0x37
        /*0002*/ 	.short	(.L_62 - .L_61)
.L_61:
        /*0004*/ 	.word	0x00000082


	//----- nvinfo : EIATTR_KPARAM_INFO
	.align		4
.L_62:
        /*0008*/ 	.byte	0x04, 0x17
        /*000a*/ 	.short	(.L_64 - .L_63)
.L_63:
        /*000c*/ 	.word	0x00000000
        /*0010*/ 	.short	0x0005
        /*0012*/ 	.short	0x0028
        /*0014*/ 	.byte	0x00, 0xf0, 0x41, 0x00


	//----- nvinfo : EIATTR_KPARAM_INFO
	.align		4
.L_64:
        /*0018*/ 	.byte	0x04, 0x17
        /*001a*/ 	.short	(.L_66 - .L_65)
.L_65:
        /*001c*/ 	.word	0x00000000
        /*0020*/ 	.short	0x0004
        /*0022*/ 	.short	0x0018
        /*0024*/ 	.byte	0x00, 0xf0, 0x41, 0x00


	//----- nvinfo : EIATTR_KPARAM_INFO
	.align		4
.L_66:
        /*0028*/ 	.byte	0x04, 0x17
        /*002a*/ 	.short	(.L_68 - .L_67)
.L_67:
        /*002c*/ 	.word	0x00000000
        /*0030*/ 	.short	0x0003
        /*0032*/ 	.short	0x0010
        /*0034*/ 	.byte	0x00, 0xf0, 0x21, 0x00


	//----- nvinfo : EIATTR_KPARAM_INFO
	.align		4
.L_68:
        /*0038*/ 	.byte	0x04, 0x17
        /*003a*/ 	.short	(.L_70 - .L_69)
.L_69:
        /*003c*/ 	.word	0x00000000
        /*0040*/ 	.short	0x0002
        /*0042*/ 	.short	0x000c
        /*0044*/ 	.byte	0x00, 0xf0, 0x11, 0x00


	//----- nvinfo : EIATTR_KPARAM_INFO
	.align		4
.L_70:
        /*0048*/ 	.byte	0x04, 0x17
        /*004a*/ 	.short	(.L_72 - .L_71)
.L_71:
        /*004c*/ 	.word	0x00000000
        /*0050*/ 	.short	0x0001
        /*0052*/ 	.short	0x0008
        /*0054*/ 	.byte	0x00, 0xf0, 0x11, 0x00


	//----- nvinfo : EIATTR_KPARAM_INFO
	.align		4
.L_72:
        /*0058*/ 	.byte	0x04, 0x17
        /*005a*/ 	.short	(.L_74 - .L_73)
.L_73:
        /*005c*/ 	.word	0x00000000
        /*0060*/ 	.short	0x0000
        /*0062*/ 	.short	0x0000
        /*0064*/ 	.byte	0x00, 0xf0, 0x21, 0x00


	//----- nvinfo : EIATTR_SPARSE_MMA_MASK
	.align		4
.L_74:
        /*0068*/ 	.byte	0x03, 0x50
        /*006a*/ 	.short	0x0000


	//----- nvinfo : EIATTR_MAXREG_COUNT
	.align		4
        /*006c*/ 	.byte	0x03, 0x1b
        /*006e*/ 	.short	0x00ff


	//----- nvinfo : EIATTR_MERCURY_ISA_VERSION
	.align		4
        /*0070*/ 	.byte	0x03, 0x5f
        /*0072*/ 	.short	0x0101


	//----- nvinfo : EIATTR_VRC_CTA_INIT_COUNT
	.align		4
        /*0074*/ 	.byte	0x02, 0x4a
	.zero		1
	.zero		1


	//----- nvinfo : EIATTR_EXIT_INSTR_OFFSETS
	.align		4
        /*0078*/ 	.byte	0x04, 0x1c
        /*007a*/ 	.short	(.L_76 - .L_75)


	//   ....[0]....
.L_75:
        /*007c*/ 	.word	0x000003e0


	//   ....[1]....
        /*0080*/ 	.word	0x00000c90


	//   ....[2]....
        /*0084*/ 	.word	0x00000f80


	//   ....[3]....
        /*0088*/ 	.word	0x00001120


	//   ....[4]....
        /*008c*/ 	.word	0x00001150


	//   ....[5]....
        /*0090*/ 	.word	0x000011e0


	//   ....[6]....
        /*0094*/ 	.word	0x00001200


	//   ....[7]....
        /*0098*/ 	.word	0x000016d0


	//   ....[8]....
        /*009c*/ 	.word	0x00001930


	//   ....[9]....
        /*00a0*/ 	.word	0x00001a60


	//   ....[10]....
        /*00a4*/ 	.word	0x00001b00


	//----- nvinfo : EIATTR_MAX_THREADS
	.align		4
.L_76:
        /*00a8*/ 	.byte	0x04, 0x05
        /*00aa*/ 	.short	(.L_78 - .L_77)
.L_77:
        /*00ac*/ 	.word	0x00000080
        /*00b0*/ 	.word	0x00000001
        /*00b4*/ 	.word	0x00000001


	//----- nvinfo : EIATTR_CRS_STACK_SIZE
	.align		4
.L_78:
        /*00b8*/ 	.byte	0x04, 0x1e
        /*00ba*/ 	.short	(.L_80 - .L_79)
.L_79:
        /*00bc*/ 	.word	0x00000000


	//----- nvinfo : EIATTR_CBANK_PARAM_SIZE
	.align		4
.L_80:
        /*00c0*/ 	.byte	0x03, 0x19
        /*00c2*/ 	.short	0x0038


	//----- nvinfo : EIATTR_PARAM_CBANK
	.align		4
        /*00c4*/ 	.byte	0x04, 0x0a
        /*00c6*/ 	.short	(.L_82 - .L_81)
	.align		4
.L_81:
        /*00c8*/ 	.word	index@(.nv.constant0._ZN3cub18CUB_300001_SM_10006detail9transform16transform_kernelINS2_10policy_hubILb1EN4cuda3std3__45tupleIJN6thrust24THRUST_300001_SM_1000_NS6detail15normal_iteratorINSA_10device_ptrIiEEEESF_EEEE10policy1000El13saxpy_functorIiESF_JPiSL_EEEvT0_iT1_T2_DpNS2_10kernel_argIT3_EE)
        /*00cc*/ 	.short	0x0380
        /*00ce*/ 	.short	0x0038


	//----- nvinfo : EIATTR_SW_WAR
	.align		4
.L_82:
        /*00d0*/ 	.byte	0x04, 0x36
        /*00d2*/ 	.short	(.L_84 - .L_83)
.L_83:
        /*00d4*/ 	.word	0x00000008
.L_84:


//--------------------- .nv.info._ZN3cub18CUB_300001_SM_10006detail9transform16transform_kernelINS2_10policy_hubILb1EN4cuda3std3__45tupleIJN6thrust24THRUST_300001_SM_1000_NS6detail15normal_iteratorINSA_10device_ptrIiEEEESF_EEEE10policy1000Ei13saxpy_functorIiESF_JPiSL_EEEvT0_iT1_T2_DpNS2_10kernel_argIT3_EE --------------------------
	.section	.nv.info._ZN3cub18CUB_300001_SM_10006detail9transform16transform_kernelINS2_10policy_hubILb1EN4cuda3std3__45tupleIJN6thrust24THRUST_300001_SM_1000_NS6detail15normal_iteratorINSA_10device_ptrIiEEEESF_EEEE10policy1000Ei13saxpy_functorIiESF_JPiSL_EEEvT0_iT1_T2_DpNS2_10kernel_argIT3_EE,"",@"SHT_CUDA_INFO"
	.sectionflags	@""
	.align	4


	//----- nvinfo : EIATTR_CUDA_API_VERSION
	.align		4
        /*0000*/ 	.byte	0x04, 0x37
        /*0002*/ 	.short	(.L_86 - .L_85)
.L_85:
        /*0004*/ 	.word	0x00000082


	//----- nvinfo : EIATTR_KPARAM_INFO
	.align		4
.L_86:
        /*0008*/ 	.byte	0x04, 0x17
        /*000a*/ 	.short	(.L_88 - .L_87)
.L_87:
        /*000c*/ 	.word	0x00000000
        /*0010*/ 	.short	0x0005
        /*0012*/ 	.short	0x0028
        /*0014*/ 	.byte	0x00, 0xf0, 0x41, 0x00


	//----- nvinfo : EIATTR_KPARAM_INFO
	.align		4
.L_88:
        /*0018*/ 	.byte	0x04, 0x17
        /*001a*/ 	.short	(.L_90 - .L_89)
.L_89:
        /*001c*/ 	.word	0x00000000
        /*0020*/ 	.short	0x0004
        /*0022*/ 	.short	0x0018
        /*0024*/ 	.byte	0x00, 0xf0, 0x41, 0x00


	//----- nvinfo : EIATTR_KPARAM_INFO
	.align		4
.L_90:
        /*0028*/ 	.byte	0x04, 0x17
        /*002a*/ 	.short	(.L_92 - .L_91)
.L_91:
        /*002c*/ 	.word	0x00000000
        /*0030*/ 	.short	0x0003
        /*0032*/ 	.short	0x0010
        /*0034*/ 	.byte	0x00, 0xf0, 0x21, 0x00


	//----- nvinfo : EIATTR_KPARAM_INFO
	.align		4
.L_92:
        /*0038*/ 	.byte	0x04, 0x17
        /*003a*/ 	.short	(.L_94 - .L_93)
.L_93:
        /*003c*/ 	.word	0x00000000
        /*0040*/ 	.short	0x0002
        /*0042*/ 	.short	0x0008
        /*0044*/ 	.byte	0x00, 0xf0, 0x11, 0x00


	//----- nvinfo : EIATTR_KPARAM_INFO
	.align		4
.L_94:
        /*0048*/ 	.byte	0x04, 0x17
        /*004a*/ 	.short	(.L_96 - .L_95)
.L_95:
        /*004c*/ 	.word	0x00000000
        /*0050*/ 	.short	0x0001
        /*0052*/ 	.short	0x0004
        /*0054*/ 	.byte	0x00, 0xf0, 0x11, 0x00


	//----- nvinfo : EIATTR_KPARAM_INFO
	.align		4
.L_96:
        /*0058*/ 	.byte	0x04, 0x17
        /*005a*/ 	.short	(.L_98 - .L_97)
.L_97:
        /*005c*/ 	.word	0x00000000
        /*0060*/ 	.short	0x0000
        /*0062*/ 	.short	0x0000
        /*0064*/ 	.byte	0x00, 0xf0, 0x11, 0x00


	//----- nvinfo : EIATTR_SPARSE_MMA_MASK
	.align		4
.L_98:
        /*0068*/ 	.byte	0x03, 0x50
        /*006a*/ 	.short	0x0000


	//----- nvinfo : EIATTR_MAXREG_COUNT
	.align		4
        /*006c*/ 	.byte	0x03, 0x1b
        /*006e*/ 	.short	0x00ff


	//----- nvinfo : EIATTR_MERCURY_ISA_VERSION
	.align		4
        /*0070*/ 	.byte	0x03, 0x5f
        /*0072*/ 	.short	0x0101


	//----- nvinfo : EIATTR_VRC_CTA_INIT_COUNT
	.align		4
        /*0074*/ 	.byte	0x02, 0x4a
	.zero		1
	.zero		1


	//----- nvinfo : EIATTR_EXIT_INSTR_OFFSETS
	.align		4
        /*0078*/ 	.byte	0x04, 0x1c
        /*007a*/ 	.short	(.L_100 - .L_99)


	//   ....[0]....
.L_99:
        /*007c*/ 	.word	0x000002f0


	//   ....[1]....
        /*0080*/ 	.word	0x00000800


	//   ....[2]....
        /*0084*/ 	.word	0x00000a60


	//   ....[3]....
        /*0088*/ 	.word	0x00000ba0


	//   ....[4]....
        /*008c*/ 	.word	0x00000c50


	//   ....[5]....
        /*0090*/ 	.word	0x00000c80


	//   ....[6]....
        /*0094*/ 	.word	0x00001200


	//   ....[7]....
        /*0098*/ 	.word	0x00001530


	//   ....[8]....
        /*009c*/ 	.word	0x000016f0


	//   ....[9]....
        /*00a0*/ 	.word	0x00001720


	//   ....[10]....
        /*00a4*/ 	.word	0x000017c0


	//----- nvinfo : EIATTR_MAX_THREADS
	.align		4
.L_100:
        /*00a8*/ 	.byte	0x04, 0x05
        /*00aa*/ 	.short	(.L_102 - .L_101)
.L_101:
        /*00ac*/ 	.word	0x00000080
        /*00b0*/ 	.word	0x00000001
        /*00b4*/ 	.word	0x00000001


	//----- nvinfo : EIATTR_CRS_STACK_SIZE
	.align		4
.L_102:
        /*00b8*/ 	.byte	0x04, 0x1e
        /*00ba*/ 	.short	(.L_104 - .L_103)
.L_103:
        /*00bc*/ 	.word	0x00000000


	//----- nvinfo : EIATTR_CBANK_PARAM_SIZE
	.align		4
.L_104:
        /*00c0*/ 	.byte	0x03, 0x19
        /*00c2*/ 	.short	0x0038


	//----- nvinfo : EIATTR_PARAM_CBANK
	.align		4
        /*00c4*/ 	.byte	0x04, 0x0a
        /*00c6*/ 	.short	(.L_106 - .L_105)
	.align		4
.L_105:
        /*00c8*/ 	.word	index@(.nv.constant0._ZN3cub18CUB_300001_SM_10006detail9transform16transform_kernelINS2_10policy_hubILb1EN4cuda3std3__45tupleIJN6thrust24THRUST_300001_SM_1000_NS6detail15normal_iteratorINSA_10device_ptrIiEEEESF_EEEE10policy1000Ei13saxpy_functorIiESF_JPiSL_EEEvT0_iT1_T2_DpNS2_10kernel_argIT3_EE)
        /*00cc*/ 	.short	0x0380
        /*00ce*/ 	.short	0x0038


	//----- nvinfo : EIATTR_SW_WAR
	.align		4
.L_106:
        /*00d0*/ 	.byte	0x04, 0x36
        /*00d2*/ 	.short	(.L_108 - .L_107)
.L_107:
        /*00d4*/ 	.word	0x00000008
.L_108:


//--------------------- .nv.info._ZN3cub18CUB_300001_SM_10006detail11EmptyKernelIvEEvv --------------------------
	.section	.nv.info._ZN3cub18CUB_300001_SM_10006detail11EmptyKernelIvEEvv,"",@"SHT_CUDA_INFO"
	.sectionflags	@""
	.align	4


	//----- nvinfo : EIATTR_CUDA_API_VERSION
	.align		4
        /*0000*/ 	.byte	0x04, 0x37
        /*0002*/ 	.short	(.L_110 - .L_109)
.L_109:
        /*0004*/ 	.word	0x00000082


	//----- nvinfo : EIATTR_SPARSE_MMA_MASK
	.align		4
.L_110:
        /*0008*/ 	.byte	0x03, 0x50
        /*000a*/ 	.short	0x0000


	//----- nvinfo : EIATTR_MAXREG_COUNT
	.align		4
        /*000c*/ 	.byte	0x03, 0x1b
        /*000e*/ 	.short	0x00ff


	//----- nvinfo : EIATTR_MERCURY_ISA_VERSION
	.align		4
        /*0010*/ 	.byte	0x03, 0x5f
        /*0012*/ 	.short	0x0101


	//----- nvinfo : EIATTR_VRC_CTA_INIT_COUNT
	.align		4
        /*0014*/ 	.byte	0x02, 0x4a
	.zero		1
	.zero		1


	//----- nvinfo : EIATTR_EXIT_INSTR_OFFSETS
	.align		4
        /*0018*/ 	.byte	0x04, 0x1c
        /*001a*/ 	.short	(.L_112 - .L_111)


	//   ....[0]....
.L_111:
        /*001c*/ 	.word	0x00000010


	//----- nvinfo : EIATTR_SW_WAR
	.align		4
.L_112:
        /*0020*/ 	.byte	0x04, 0x36
        /*0022*/ 	.short	(.L_114 - .L_113)
.L_113:
        /*0024*/ 	.word	0x00000008
.L_114:


//--------------------- .nv.callgraph             --------------------------
	.section	.nv.callgraph,"",@"SHT_CUDA_CALLGRAPH"
	.align	4
	.sectionentsize	8
	.align		4
        /*0000*/ 	.word	0x00000000
	.align		4
        /*0004*/ 	.word	0xffffffff
	.align		4
        /*0008*/ 	.word	0x00000000
	.align		4
        /*000c*/ 	.word	0xfffffffe
	.align		4
        /*0010*/ 	.word	0x00000000
	.align		4
        /*0014*/ 	.word	0xfffffffd
	.align		4
        /*0018*/ 	.word	0x00000000
	.align		4
        /*001c*/ 	.word	0xfffffffc


//--------------------- .nv.constant4             --------------------------
	.section	.nv.constant4,"a",@progbits
	.align	8
	.align		8
.nv.constant4:
        /*0000*/ 	.dword	_ZN30_INTERNAL_387fb328_4_k_cu_main4cuda3std3__45__cpo5beginE
	.align		8
        /*0008*/ 	.dword	_ZN30_INTERNAL_387fb328_4_k_cu_main4cuda3std3__45__cpo3endE
	.align		8
        /*0010*/ 	.dword	_ZN30_INTERNAL_387fb328_4_k_cu_main4cuda3std3__45__cpo6cbeginE
	.align		8
        /*0018*/ 	.dword	_ZN30_INTERNAL_387fb328_4_k_cu_main4cuda3std3__45__cpo4cendE
	.align		8
        /*0020*/ 	.dword	_ZN30_INTERNAL_387fb328_4_k_cu_main4cuda3std3__45__cpo6rbeginE
	.align		8
        /*0028*/ 	.dword	_ZN30_INTERNAL_387fb328_4_k_cu_main4cuda3std3__45__cpo4rendE
	.align		8
        /*0030*/ 	.dword	_ZN30_INTERNAL_387fb328_4_k_cu_main4cuda3std3__45__cpo7crbeginE
	.align		8
        /*0038*/ 	.dword	_ZN30_INTERNAL_387fb328_4_k_cu_main4cuda3std3__45__cpo5crendE
	.align		8
        /*0040*/ 	.dword	_ZN30_INTERNAL_387fb328_4_k_cu_main4cuda3std3__432_GLOBAL__N__387fb328_4_k_cu_main6ignoreE
	.align		8
        /*0048*/ 	.dword	_ZN30_INTERNAL_387fb328_4_k_cu_main4cuda3std3__419piecewise_constructE
	.align		8
        /*0050*/ 	.dword	_ZN30_INTERNAL_387fb328_4_k_cu_main4cuda3std3__48in_placeE
	.align		8
        /*0058*/ 	.dword	_ZN30_INTERNAL_387fb328_4_k_cu_main4cuda3std3__420unreachable_sentinelE
	.align		8
        /*0060*/ 	.dword	_ZN30_INTERNAL_387fb328_4_k_cu_main4cuda3std3__47nulloptE
	.align		8
        /*0068*/ 	.dword	_ZN30_INTERNAL_387fb328_4_k_cu_main4cuda3std3__48unexpectE
	.align		8
        /*0070*/ 	.dword	_ZN30_INTERNAL_387fb328_4_k_cu_main4cuda3std6ranges3__45__cpo4swapE
	.align		8
        /*0078*/ 	.dword	_ZN30_INTERNAL_387fb328_4_k_cu_main4cuda3std6ranges3__45__cpo9iter_moveE
	.align		8
        /*0080*/ 	.dword	_ZN30_INTERNAL_387fb328_4_k_cu_main4cuda3std6ranges3__45__cpo5beginE
	.align		8
        /*0088*/ 	.dword	_ZN30_INTERNAL_387fb328_4_k_cu_main4cuda3std6ranges3__45__cpo3endE
	.align		8
        /*0090*/ 	.dword	_ZN30_INTERNAL_387fb328_4_k_cu_main4cuda3std6ranges3__45__cpo6cbeginE
	.align		8
        /*0098*/ 	.dword	_ZN30_INTERNAL_387fb328_4_k_cu_main4cuda3std6ranges3__45__cpo4cendE
	.align		8
        /*00a0*/ 	.dword	_ZN30_INTERNAL_387fb328_4_k_cu_main4cuda3std6ranges3__45__cpo7advanceE
	.align		8
        /*00a8*/ 	.dword	_ZN30_INTERNAL_387fb328_4_k_cu_main4cuda3std6ranges3__45__cpo9iter_swapE
	.align		8
        /*00b0*/ 	.dword	_ZN30_INTERNAL_387fb328_4_k_cu_main4cuda3std6ranges3__45__cpo4nextE
	.align		8
        /*00b8*/ 	.dword	_ZN30_INTERNAL_387fb328_4_k_cu_main4cuda3std6ranges3__45__cpo4prevE
	.align		8
        /*00c0*/ 	.dword	_ZN30_INTERNAL_387fb328_4_k_cu_main4cuda3std6ranges3__45__cpo4dataE
	.align		8
        /*00c8*/ 	.dword	_ZN30_INTERNAL_387fb328_4_k_cu_main4cuda3std6ranges3__45__cpo5cdataE
	.align		8
        /*00d0*/ 	.dword	_ZN30_INTERNAL_387fb328_4_k_cu_main4cuda3std6ranges3__45__cpo4sizeE
	.align		8
        /*00d8*/ 	.dword	_ZN30_INTERNAL_387fb328_4_k_cu_main4cuda3std6ranges3__45__cpo5ssizeE
	.align		8
        /*00e0*/ 	.dword	_ZN30_INTERNAL_387fb328_4_k_cu_main4cuda3std6ranges3__45__cpo8distanceE
	.align		8
        /*00e8*/ 	.dword	_ZN30_INTERNAL_387fb328_4_k_cu_main6thrust24THRUST_300001_SM_1000_NS8cuda_cub3parE
	.align		8
        /*00f0*/ 	.dword	_ZN30_INTERNAL_387fb328_4_k_cu_main6thrust24THRUST_300001_SM_1000_NS8cuda_cub10par_nosyncE
	.align		8
        /*00f8*/ 	.dword	_ZN30_INTERNAL_387fb328_4_k_cu_main6thrust24THRUST_300001_SM_1000_NS6system6detail10sequential3seqE
	.align		8
        /*0100*/ 	.dword	_ZN30_INTERNAL_387fb328_4_k_cu_main6thrust24THRUST_300001_SM_1000_NS12placeholders2_1E
	.align		8
        /*0108*/ 	.dword	_ZN30_INTERNAL_387fb328_4_k_cu_main6thrust24THRUST_300001_SM_1000_NS12placeholders2_2E
	.align		8
        /*0110*/ 	.dword	_ZN30_INTERNAL_387fb328_4_k_cu_main6thrust24THRUST_300001_SM_1000_NS12placeholders2_3E
	.align		8
        /*0118*/ 	.dword	_ZN30_INTERNAL_387fb328_4_k_cu_main6thrust24THRUST_300001_SM_1000_NS12placeholders2_4E
	.align		8
        /*0120*/ 	.dword	_ZN30_INTERNAL_387fb328_4_k_cu_main6thrust24THRUST_300001_SM_1000_NS12placeholders2_5E
	.align		8
        /*0128*/ 	.dword	_ZN30_INTERNAL_387fb328_4_k_cu_main6thrust24THRUST_300001_SM_1000_NS12placeholders2_6E
	.align		8
        /*0130*/ 	.dword	_ZN30_INTERNAL_387fb328_4_k_cu_main6thrust24THRUST_300001_SM_1000_NS12placeholders2_7E
	.align		8
        /*0138*/ 	.dword	_ZN30_INTERNAL_387fb328_4_k_cu_main6thrust24THRUST_300001_SM_1000_NS12placeholders2_8E
	.align		8
        /*0140*/ 	.dword	_ZN30_INTERNAL_387fb328_4_k_cu_main6thrust24THRUST_300001_SM_1000_NS12placeholders2_9E
	.align		8
        /*0148*/ 	.dword	_ZN30_INTERNAL_387fb328_4_k_cu_main6thrust24THRUST_300001_SM_1000_NS12placeholders3_10E
	.align		8
        /*0150*/ 	.dword	_ZN30_INTERNAL_387fb328_4_k_cu_main6thrust24THRUST_300001_SM_1000_NS3seqE


//--------------------- .text._ZN3cub18CUB_300001_SM_10006detail9transform16transform_kernelINS2_10policy_hubILb1EN4cuda3std3__45tupleIJN6thrust24THRUST_300001_SM_1000_NS6detail15normal_iteratorINSA_10device_ptrIiEEEESF_EEEE10policy1000El13saxpy_functorIiESF_JPiSL_EEEvT0_iT1_T2_DpNS2_10kernel_argIT3_EE --------------------------
	.section	.text._ZN3cub18CUB_300001_SM_10006detail9transform16transform_kernelINS2_10policy_hubILb1EN4cuda3std3__45tupleIJN6thrust24THRUST_300001_SM_1000_NS6detail15normal_iteratorINSA_10device_ptrIiEEEESF_EEEE10policy1000El13saxpy_functorIiESF_JPiSL_EEEvT0_iT1_T2_DpNS2_10kernel_argIT3_EE,"ax",@progbits
	.align	128
        .global         _ZN3cub18CUB_300001_SM_10006detail9transform16transform_kernelINS2_10policy_hubILb1EN4cuda3std3__45tupleIJN6thrust24THRUST_300001_SM_1000_NS6detail15normal_iteratorINSA_10device_ptrIiEEEESF_EEEE10policy1000El13saxpy_functorIiESF_JPiSL_EEEvT0_iT1_T2_DpNS2_10kernel_argIT3_EE
        .type           _ZN3cub18CUB_300001_SM_10006detail9transform16transform_kernelINS2_10policy_hubILb1EN4cuda3std3__45tupleIJN6thrust24THRUST_300001_SM_1000_NS6detail15normal_iteratorINSA_10device_ptrIiEEEESF_EEEE10policy1000El13saxpy_functorIiESF_JPiSL_EEEvT0_iT1_T2_DpNS2_10kernel_argIT3_EE,@function
        .size           _ZN3cub18CUB_300001_SM_10006detail9transform16transform_kernelINS2_10policy_hubILb1EN4cuda3std3__45tupleIJN6thrust24THRUST_300001_SM_1000_NS6detail15normal_iteratorINSA_10device_ptrIiEEEESF_EEEE10policy1000El13saxpy_functorIiESF_JPiSL_EEEvT0_iT1_T2_DpNS2_10kernel_argIT3_EE,(.L_x_35 - _ZN3cub18CUB_300001_SM_10006detail9transform16transform_kernelINS2_10policy_hubILb1EN4cuda3std3__45tupleIJN6thrust24THRUST_300001_SM_1000_NS6detail15normal_iteratorINSA_10device_ptrIiEEEESF_EEEE10policy1000El13saxpy_functorIiESF_JPiSL_EEEvT0_iT1_T2_DpNS2_10kernel_argIT3_EE)
        .other          _ZN3cub18CUB_300001_SM_10006detail9transform16transform_kernelINS2_10policy_hubILb1EN4cuda3std3__45tupleIJN6thrust24THRUST_300001_SM_1000_NS6detail15normal_iteratorINSA_10device_ptrIiEEEESF_EEEE10policy1000El13saxpy_functorIiESF_JPiSL_EEEvT0_iT1_T2_DpNS2_10kernel_argIT3_EE,@"STO_CUDA_ENTRY STV_DEFAULT"
_ZN3cub18CUB_300001_SM_10006detail9transform16transform_kernelINS2_10policy_hubILb1EN4cuda3std3__45tupleIJN6thrust24THRUST_300001_SM_1000_NS6detail15normal_iteratorINSA_10device_ptrIiEEEESF_EEEE10policy1000El13saxpy_functorIiESF_JPiSL_EEEvT0_iT1_T2_DpNS2_10kernel_argIT3_EE:
.text._ZN3cub18CUB_300001_SM_10006detail9transform16transform_kernelINS2_10policy_hubILb1EN4cuda3std3__45tupleIJN6thrust24THRUST_300001_SM_1000_NS6detail15normal_iteratorINSA_10device_ptrIiEEEESF_EEEE10policy1000El13saxpy_functorIiESF_JPiSL_EEEvT0_iT1_T2_DpNS2_10kernel_argIT3_EE:
[----:B------:R-:W-:Y:S08]  /*0000*/  LDC R1, c[0x0][0x37c] ;  /* 0x0000df00ff017b82 */ /* 0x000ff00000000800 */
[----:B------:R-:W0:Y:S01]  /*0010*/  LDC R10, c[0x0][0x388] ;  /* 0x0000e200ff0a7b82 */ /* 0x000e220000000800 */
[----:B------:R-:W1:Y:S01]  /*0020*/  LDCU.64 UR4, c[0x0][0x380] ;  /* 0x00007000ff0477ac */ /* 0x000e620008000a00 */
[----:B------:R-:W2:Y:S01]  /*0030*/  S2R R7, SR_TID.X ;  /* 0x0000000000077919 */ /* 0x000ea20000002100 */
[----:B------:R-:W-:Y:S05]  /*0040*/  BSSY.RECONVERGENT B0, `(.L_x_0) ;  /* 0x0000029000007945 */ /* 0x000fea0003800200 */
[----:B------:R-:W3:Y:S01]  /*0050*/  S2UR UR12, SR_CTAID.X ;  /* 0x00000000000c79c3 */ /* 0x000ee20000002500 */
[----:B0-----:R-:W-:-:S04]  /*0060*/  SHF.L.U32 R5, R10, 0x7, RZ ;  /* 0x000000070a057819 */ /* 0x001fc800000006ff */
[----:B------:R-:W-:Y:S01]  /*0070*/  SHF.R.S32.HI R0, RZ, 0x1f, R5 ;  /* 0x0000001fff007819 */ /* 0x000fe20000011405 */
[----:B---3--:R-:W-:-:S04]  /*0080*/  IMAD.WIDE.U32 R2, R5, UR12, RZ ;  /* 0x0000000c05027c25 */ /* 0x008fc8000f8e00ff */
[----:B------:R-:W-:Y:S01]  /*0090*/  IMAD R9, R0, UR12, RZ ;  /* 0x0000000c00097c24 */ /* 0x000fe2000f8e02ff */
[----:B-1----:R-:W-:-:S03]  /*00a0*/  IADD3 R4, P1, PT, -R2, UR4, RZ ;  /* 0x0000000402047c10 */ /* 0x002fc6000ff3e1ff */
[----:B------:R-:W-:Y:S01]  /*00b0*/  IMAD.IADD R9, R3, 0x1, R9 ;  /* 0x0000000103097824 */ /* 0x000fe200078e0209 */
[----:B------:R-:W-:-:S04]  /*00c0*/  ISETP.LT.U32.AND P0, PT, R4, R5, PT ;  /* 0x000000050400720c */ /* 0x000fc80003f01070 */
[----:B------:R-:W-:-:S04]  /*00d0*/  IADD3.X R11, PT, PT, ~R9, UR5, RZ, P1, !PT ;  /* 0x00000005090b7c10 */ /* 0x000fc80008ffe5ff */
[----:B------:R-:W-:Y:S02]  /*00e0*/  ISETP.LT.AND.EX P0, PT, R11, R0, PT, P0 ;  /* 0x000000000b00720c */ /* 0x000fe40003f01300 */
[----:B--2---:R-:W-:Y:S02]  /*00f0*/  SHF.L.U32 R11, R7, 0x7, RZ ;  /* 0x00000007070b7819 */ /* 0x004fe400000006ff */
[----:B------:R-:W-:-:S05]  /*0100*/  SEL R0, R4, R5, P0 ;  /* 0x0000000504007207 */ /* 0x000fca0000000000 */
[----:B------:R-:W-:-:S05]  /*0110*/  IMAD.SHL.U32 R4, R0, 0x4, RZ ;  /* 0x0000000400047824 */ /* 0x000fca00078e00ff */
[----:B------:R-:W-:-:S13]  /*0120*/  ISETP.GE.AND P0, PT, R11, R4, PT ;  /* 0x000000040b00720c */ /* 0x000fda0003f06270 */
[----:B------:R-:W-:Y:S05]  /*0130*/  @P0 BRA `(.L_x_1) ;  /* 0x0000000000640947 */ /* 0x000fea0003800000 */
[----:B------:R-:W0:Y:S01]  /*0140*/  LDCU.64 UR4, c[0x0][0x398] ;  /* 0x00007300ff0477ac */ /* 0x000e220008000a00 */
[C---:B------:R-:W-:Y:S01]  /*0150*/  SHF.L.U32 R6, R2.reuse, 0x2, RZ ;  /* 0x0000000202067819 */ /* 0x040fe200000006ff */
[----:B------:R-:W-:Y:S01]  /*0160*/  BSSY.RECONVERGENT B1, `(.L_x_2) ;  /* 0x000000c000017945 */ /* 0x000fe20003800200 */
[----:B------:R-:W-:Y:S01]  /*0170*/  SHF.L.U64.HI R8, R2, 0x2, R9 ;  /* 0x0000000202087819 */ /* 0x000fe20000010209 */
[----:B------:R-:W-:Y:S01]  /*0180*/  IMAD.MOV.U32 R15, RZ, RZ, R11 ;  /* 0x000000ffff0f7224 */ /* 0x000fe200078e000b */
[----:B0-----:R-:W-:-:S04]  /*0190*/  IADD3 R12, P0, PT, R6, UR4, RZ ;  /* 0x00000004060c7c10 */ /* 0x001fc8000ff1e0ff */
[----:B------:R-:W-:-:S03]  /*01a0*/  IADD3.X R13, PT, PT, R8, UR5, RZ, P0, !PT ;  /* 0x00000005080d7c10 */ /* 0x000fc600087fe4ff */
[----:B------:R-:W-:-:S07]  /*01b0*/  IMAD.WIDE.U32 R12, R7, 0x80, R12 ;  /* 0x00000080070c7825 */ /* 0x000fce00078e000c */
.L_x_3:
[----:B------:R-:W-:Y:S01]  /*01c0*/  IADD3 R15, PT, PT, R15, 0x4000, RZ ;  /* 0x000040000f0f7810 */ /* 0x000fe20007ffe0ff */
[----:B------:R0:W-:Y:S03]  /*01d0*/  CCTL.E.PF2 [R12] ;  /* 0x000000000c00798f */ /* 0x0001e60000800100 */
[----:B------:R-:W-:Y:S02]  /*01e0*/  ISETP.GE.AND P0, PT, R15, R4, PT ;  /* 0x000000040f00720c */ /* 0x000fe40003f06270 */
[----:B0-----:R-:W-:-:S05]  /*01f0*/  IADD3 R12, P1, PT, R12, 0x4000, RZ ;  /* 0x000040000c0c7810 */ /* 0x001fca0007f3e0ff */
[----:B------:R-:W-:-:S06]  /*0200*/  IMAD.X R13, RZ, RZ, R13, P1 ;  /* 0x000000ffff0d7224 */ /* 0x000fcc00008e060d */
[----:B------:R-:W-:Y:S05]  /*0210*/  @!P0 BRA `(.L_x_3) ;  /* 0xfffffffc00e88947 */ /* 0x000fea000383ffff */
[----:B------:R-:W-:Y:S05]  /*0220*/  BSYNC.RECONVERGENT B1 ;  /* 0x0000000000017941 */ /* 0x000fea0003800200 */
.L_x_2:
[----:B------:R-:W0:Y:S02]  /*0230*/  LDCU.64 UR4, c[0x0][0x3a8] ;  /* 0x00007500ff0477ac */ /* 0x000e240008000a00 */
[----:B0-----:R-:W-:-:S04]  /*0240*/  IADD3 R12, P0, PT, R6, UR4, RZ ;  /* 0x00000004060c7c10 */ /* 0x001fc8000ff1e0ff */
[----:B------:R-:W-:-:S03]  /*0250*/  IADD3.X R13, PT, PT, R8, UR5, RZ, P0, !PT ;  /* 0x00000005080d7c10 */ /* 0x000fc600087fe4ff */
[----:B------:R-:W-:-:S07]  /*0260*/  IMAD.WIDE.U32 R12, R7, 0x80, R12 ;  /* 0x00000080070c7825 */ /* 0x000fce00078e000c */
.L_x_4:
[----:B------:R-:W-:Y:S01]  /*0270*/  IADD3 R11, PT, PT, R11, 0x4000, RZ ;  /* 0x000040000b0b7810 */ /* 0x000fe20007ffe0ff */
[----:B------:R0:W-:Y:S03]  /*0280*/  CCTL.E.PF2 [R12] ;  /* 0x000000000c00798f */ /* 0x0001e60000800100 */
[----:B------:R-:W-:Y:S02]  /*0290*/  ISETP.GE.AND P0, PT, R11, R4, PT ;  /* 0x000000040b00720c */ /* 0x000fe40003f06270 */
[----:B0-----:R-:W-:-:S05]  /*02a0*/  IADD3 R12, P1, PT, R12, 0x4000, RZ ;  /* 0x000040000c0c7810 */ /* 0x001fca0007f3e0ff */
[----:B------:R-:W-:-:S06]  /*02b0*/  IMAD.X R13, RZ, RZ, R13, P1 ;  /* 0x000000ffff0d7224 */ /* 0x000fcc00008e060d */
[----:B------:R-:W-:Y:S05]  /*02c0*/  @!P0 BRA `(.L_x_4) ;  /* 0xfffffffc00e88947 */ /* 0x000fea000383ffff */
.L_x_1:
[----:B------:R-:W-:Y:S05]  /*02d0*/  BSYNC.RECONVERGENT B0 ;  /* 0x0000000000007941 */ /* 0x000fea0003800200 */
.L_x_0:
[----:B------:R-:W0:Y:S01]  /*02e0*/  LDCU.128 UR8, c[0x0][0x390] ;  /* 0x00007200ff0877ac */ /* 0x000e220008000c00 */
[----:B------:R-:W-:Y:S02]  /*02f0*/  ISETP.NE.AND P0, PT, R5, R0, PT ;  /* 0x000000000500720c */ /* 0x000fe40003f05270 */
[C---:B------:R-:W-:Y:S01]  /*0300*/  SHF.L.U32 R8, R2.reuse, 0x2, RZ ;  /* 0x0000000202087819 */ /* 0x040fe200000006ff */
[----:B------:R-:W1:Y:S01]  /*0310*/  LDCU.64 UR6, c[0x0][0x3a8] ;  /* 0x00007500ff0677ac */ /* 0x000e620008000a00 */
[----:B------:R-:W-:Y:S02]  /*0320*/  SHF.L.U64.HI R9, R2, 0x2, R9 ;  /* 0x0000000202097819 */ /* 0x000fe40000010209 */
[C---:B------:R-:W-:Y:S01]  /*0330*/  R2UR UR13, R8.reuse ;  /* 0x00000000080d72ca */ /* 0x040fe200000e0000 */
[----:B------:R-:W2:Y:S01]  /*0340*/  LDCU.64 UR14, c[0x0][0x358] ;  /* 0x00006b00ff0e77ac */ /* 0x000ea20008000a00 */
[----:B------:R-:W-:Y:S02]  /*0350*/  R2UR UR16, R9 ;  /* 0x00000000091072ca */ /* 0x000fe400000e0000 */
[----:B0-----:R-:W-:-:S02]  /*0360*/  IADD3 R4, P2, PT, R8, UR10, RZ ;  /* 0x0000000a08047c10 */ /* 0x001fc4000ff5e0ff */
[C---:B-1----:R-:W-:Y:S02]  /*0370*/  IADD3 R2, P3, PT, R8.reuse, UR6, RZ ;  /* 0x0000000608027c10 */ /* 0x042fe4000ff7e0ff */
[----:B------:R-:W-:Y:S02]  /*0380*/  IADD3 R8, P1, PT, R8, UR8, RZ ;  /* 0x0000000808087c10 */ /* 0x000fe4000ff3e0ff */
[C---:B------:R-:W-:Y:S02]  /*0390*/  IADD3.X R5, PT, PT, R9.reuse, UR11, RZ, P2, !PT ;  /* 0x0000000b09057c10 */ /* 0x040fe400097fe4ff */
[C---:B------:R-:W-:Y:S02]  /*03a0*/  IADD3.X R3, PT, PT, R9.reuse, UR7, RZ, P3, !PT ;  /* 0x0000000709037c10 */ /* 0x040fe40009ffe4ff */
[----:B------:R-:W-:Y:S01]  /*03b0*/  IADD3.X R9, PT, PT, R9, UR9, RZ, P1, !PT ;  /* 0x0000000909097c10 */ /* 0x000fe20008ffe4ff */
[----:B--2---:R-:W-:Y:S06]  /*03c0*/  @!P0 BRA `(.L_x_5) ;  /* 0x0000000c00888947 */ /* 0x004fec0003800000 */
[----:B------:R-:W-:-:S13]  /*03d0*/  ISETP.GE.AND P0, PT, R10, 0x1, PT ;  /* 0x000000010a00780c */ /* 0x000fda0003f06270 */
[----:B------:R-:W-:Y:S05]  /*03e0*/  @!P0 EXIT ;  /* 0x000000000000894d */ /* 0x000fea0003800000 */
[C---:B------:R-:W-:Y:S01]  /*03f0*/  ISETP.GE.U32.AND P0, PT, R10.reuse, 0x8, PT ;  /* 0x000000080a00780c */ /* 0x040fe20003f06070 */
[----:B------:R-:W-:Y:S01]  /*0400*/  IMAD.MOV.U32 R6, RZ, RZ, RZ ;  /* 0x000000ffff067224 */ /* 0x000fe200078e00ff */
[----:B------:R-:W-:-:S11]  /*0410*/  LOP3.LUT R20, R10, 0x7, RZ, 0xc0, !PT ;  /* 0x000000070a147812 */ /* 0x000fd600078ec0ff */
[----:B------:R-:W-:Y:S05]  /*0420*/  @!P0 BRA `(.L_x_6) ;  /* 0x0000000800148947 */ /* 0x000fea0003800000 */
[----:B------:R-:W-:-:S13]  /*0430*/  ISETP.GE.AND P0, PT, R7, R0, PT ;  /* 0x000000000700720c */ /* 0x000fda0003f06270 */
[C---:B------:R-:W-:Y:S01]  /*0440*/  @!P0 IMAD.WIDE.U32 R16, R7.reuse, 0x4, R4 ;  /* 0x0000000407108825 */ /* 0x040fe200078e0004 */
[----:B------:R-:W0:Y:S03]  /*0450*/  @!P0 LDC R11, c[0x0][0x38c] ;  /* 0x0000e300ff0b8b82 */ /* 0x000e260000000800 */
[C---:B------:R-:W-:Y:S02]  /*0460*/  @!P0 IMAD.WIDE.U32 R22, R7.reuse, 0x4, R2 ;  /* 0x0000000407168825 */ /* 0x040fe400078e0002 */
[----:B------:R-:W0:Y:S04]  /*0470*/  @!P0 LDG.E R16, desc[UR14][R16.64] ;  /* 0x0000000e10108981 */ /* 0x000e28000c1e1900 */
[----:B------:R1:W0:Y:S01]  /*0480*/  @!P0 LDG.E R23, desc[UR14][R22.64] ;  /* 0x0000000e16178981 */ /* 0x000222000c1e1900 */
[C---:B------:R-:W-:Y:S01]  /*0490*/  IADD3 R21, PT, PT, R7.reuse, 0x80, RZ ;  /* 0x0000008007157810 */ /* 0x040fe20007ffe0ff */
[----:B------:R-:W-:-:S03]  /*04a0*/  @!P0 IMAD.WIDE.U32 R18, R7, 0x4, R8 ;  /* 0x0000000407128825 */ /* 0x000fc600078e0008 */
[C---:B------:R-:W-:Y:S01]  /*04b0*/  ISETP.GE.AND P1, PT, R21.reuse, R0, PT ;  /* 0x000000001500720c */ /* 0x040fe20003f26270 */
[----:B------:R-:W-:-:S04]  /*04c0*/  IMAD.WIDE R14, R21, 0x4, R4 ;  /* 0x00000004150e7825 */ /* 0x000fc800078e0204 */
[----:B------:R-:W-:-:S08]  /*04d0*/  IMAD.WIDE R12, R21, 0x4, R2 ;  /* 0x00000004150c7825 */ /* 0x000fd000078e0202 */
[----:B-1----:R-:W1:Y:S01]  /*04e0*/  @!P1 LDC R22, c[0x0][0x38c] ;  /* 0x0000e300ff169b82 */ /* 0x002e620000000800 */
[----:B0-----:R-:W-:-:S05]  /*04f0*/  @!P0 IMAD R11, R16, R11, R23 ;  /* 0x0000000b100b8224 */ /* 0x001fca00078e0217 */
[----:B------:R0:W-:Y:S04]  /*0500*/  @!P0 STG.E desc[UR14][R18.64], R11 ;  /* 0x0000000b12008986 */ /* 0x0001e8000c10190e */
[----:B------:R-:W1:Y:S04]  /*0510*/  @!P1 LDG.E R6, desc[UR14][R14.64] ;  /* 0x0000000e0e069981 */ /* 0x000e68000c1e1900 */
[----:B------:R-:W1:Y:S01]  /*0520*/  @!P1 LDG.E R25, desc[UR14][R12.64] ;  /* 0x0000000e0c199981 */ /* 0x000e62000c1e1900 */
[----:B------:R-:W-:-:S05]  /*0530*/  VIADD R17, R7, 0x100 ;  /* 0x0000010007117836 */ /* 0x000fca0000000000 */
[----:B------:R-:W-:Y:S01]  /*0540*/  ISETP.GE.AND P0, PT, R17, R0, PT ;  /* 0x000000001100720c */ /* 0x000fe20003f06270 */
[----:B------:R-:W-:-:S12]  /*0550*/  IMAD.WIDE R16, R21, 0x4, R8 ;  /* 0x0000000415107825 */ /* 0x000fd800078e0208 */
[----:B0-----:R-:W0:Y:S01]  /*0560*/  @!P0 LDC R18, c[0x0][0x38c] ;  /* 0x0000e300ff128b82 */ /* 0x001e220000000800 */
[----:B-1----:R-:W-:-:S05]  /*0570*/  @!P1 IMAD R25, R6, R22, R25 ;  /* 0x0000001606199224 */ /* 0x002fca00078e0219 */
[----:B------:R-:W-:Y:S04]  /*0580*/  @!P1 STG.E desc[UR14][R16.64], R25 ;  /* 0x0000001910009986 */ /* 0x000fe8000c10190e */
[----:B------:R-:W0:Y:S04]  /*0590*/  @!P0 LDG.E R6, desc[UR14][R14.64+0x200] ;  /* 0x0002000e0e068981 */ /* 0x000e28000c1e1900 */
[----:B------:R-:W0:Y:S01]  /*05a0*/  @!P0 LDG.E R21, desc[UR14][R12.64+0x200] ;  /* 0x0002000e0c158981 */ /* 0x000e22000c1e1900 */
[----:B------:R-:W-:-:S04]  /*05b0*/  IADD3 R11, PT, PT, R7, 0x180, RZ ;  /* 0x00000180070b7810 */ /* 0x000fc80007ffe0ff */
[----:B------:R-:W-:Y:S01]  /*05c0*/  ISETP.GE.AND P1, PT, R11, R0, PT ;  /* 0x000000000b00720c */ /* 0x000fe20003f26270 */
[----:B------:R-:W-:Y:S02]  /*05d0*/  VIADD R19, R7, 0x200 ;  /* 0x0000020007137836 */ /* 0x000fe40000000000 */
[----:B0-----:R-:W-:-:S10]  /*05e0*/  @!P0 IMAD R21, R6, R18, R21 ;  /* 0x0000001206158224 */ /* 0x001fd400078e0215 */
[----:B------:R-:W0:Y:S01]  /*05f0*/  @!P1 LDC R18, c[0x0][0x38c] ;  /* 0x0000e300ff129b82 */ /* 0x000e220000000800 */
[----:B------:R1:W-:Y:S04]  /*0600*/  @!P0 STG.E desc[UR14][R16.64+0x200], R21 ;  /* 0x0002001510008986 */ /* 0x0003e8000c10190e */
[----:B------:R-:W0:Y:S04]  /*0610*/  @!P1 LDG.E R6, desc[UR14][R14.64+0x400] ;  /* 0x0004000e0e069981 */ /* 0x000e28000c1e1900 */
[----:B------:R-:W0:Y:S01]  /*0620*/  @!P1 LDG.E R11, desc[UR14][R12.64+0x400] ;  /* 0x0004000e0c0b9981 */ /* 0x000e22000c1e1900 */
[----:B------:R-:W-:-:S02]  /*0630*/  ISETP.GE.AND P0, PT, R19, R0, PT ;  /* 0x000000001300720c */ /* 0x000fc40003f06270 */
[----:B-1----:R-:W-:Y:S01]  /*0640*/  IADD3 R21, PT, PT, R7, 0x280, RZ ;  /* 0x0000028007157810 */ /* 0x002fe20007ffe0ff */
[----:B0-----:R-:W-:-:S10]  /*0650*/  @!P1 IMAD R11, R6, R18, R11 ;  /* 0x00000012060b9224 */ /* 0x001fd400078e020b */
[----:B------:R-:W0:Y:S01]  /*0660*/  @!P0 LDC R18, c[0x0][0x38c] ;  /* 0x0000e300ff128b82 */ /* 0x000e220000000800 */
[----:B------:R1:W-:Y:S04]  /*0670*/  @!P1 STG.E desc[UR14][R16.64+0x400], R11 ;  /* 0x0004000b10009986 */ /* 0x0003e8000c10190e */
[----:B------:R-:W0:Y:S04]  /*0680*/  @!P0 LDG.E R6, desc[UR14][R14.64+0x600] ;  /* 0x0006000e0e068981 */ /* 0x000e28000c1e1900 */
[----:B------:R-:W0:Y:S01]  /*0690*/  @!P0 LDG.E R19, desc[UR14][R12.64+0x600] ;  /* 0x0006000e0c138981 */ /* 0x000e22000c1e1900 */
[----:B------:R-:W-:Y:S01]  /*06a0*/  ISETP.GE.AND P1, PT, R21, R0, PT ;  /* 0x000000001500720c */ /* 0x000fe20003f26270 */
[----:B-1----:R-:W-:-:S02]  /*06b0*/  VIADD R11, R7, 0x300 ;  /* 0x00000300070b7836 */ /* 0x002fc40000000000 */
        /* <DEDUP_REMOVED lines=13> */
[----:B0-----:R-:W-:-:S12]  /*0790*/  @!P0 IMAD R11, R6, R18, R11 ;  /* 0x00000012060b8224 */ /* 0x001fd800078e020b */
[----:B------:R-:W0:Y:S01]  /*07a0*/  @!P1 LDC R18, c[0x0][0x38c] ;  /* 0x0000e300ff129b82 */ /* 0x000e220000000800 */
[----:B------:R1:W-:Y:S04]  /*07b0*/  @!P0 STG.E desc[UR14][R16.64+0xa00], R11 ;  /* 0x000a000b10008986 */ /* 0x0003e8000c10190e */
[----:B------:R-:W0:Y:S04]  /*07c0*/  @!P1 LDG.E R6, desc[UR14][R14.64+0xc00] ;  /* 0x000c000e0e069981 */ /* 0x000e28000c1e1900 */
[----:B------:R-:W0:Y:S02]  /*07d0*/  @!P1 LDG.E R19, desc[UR14][R12.64+0xc00] ;  /* 0x000c000e0c139981 */ /* 0x000e24000c1e1900 */
[----:B0-----:R-:W-:Y:S01]  /*07e0*/  @!P1 IMAD R19, R6, R18, R19 ;  /* 0x0000001206139224 */ /* 0x001fe200078e0213 */
[----:B------:R-:W-:-:S04]  /*07f0*/  LOP3.LUT R6, R10, 0x7ffffff8, RZ, 0xc0, !PT ;  /* 0x7ffffff80a067812 */ /* 0x000fc800078ec0ff */
[----:B------:R1:W-:Y:S01]  /*0800*/  @!P1 STG.E desc[UR14][R16.64+0xc00], R19 ;  /* 0x000c001310009986 */ /* 0x0003e2000c10190e */
[----:B------:R-:W-:-:S13]  /*0810*/  ISETP.NE.AND P0, PT, R6, 0x8, PT ;  /* 0x000000080600780c */ /* 0x000fda0003f05270 */
[----:B-1----:R-:W-:Y:S05]  /*0820*/  @!P0 BRA `(.L_x_6) ;  /* 0x0000000400148947 */ /* 0x002fea0003800000 */
[----:B------:R-:W-:Y:S01]  /*0830*/  IMAD.MOV.U32 R16, RZ, RZ, 0x8 ;  /* 0x00000008ff107424 */ /* 0x000fe200078e00ff */
[----:B------:R-:W0:Y:S06]  /*0840*/  LDCU UR4, c[0x0][0x38c] ;  /* 0x00007180ff0477ac */ /* 0x000e2c0008000800 */
.L_x_9:
[----:B-1----:R-:W-:-:S04]  /*0850*/  LEA R17, R16, R7, 0x7 ;  /* 0x0000000710117211 */ /* 0x002fc800078e38ff */
[----:B------:R-:W-:-:S13]  /*0860*/  ISETP.GE.AND P0, PT, R17, R0, PT ;  /* 0x000000001100720c */ /* 0x000fda0003f06270 */
[C---:B------:R-:W-:Y:S01]  /*0870*/  @!P0 IMAD.WIDE.U32 R10, R17.reuse, 0x4, R4 ;  /* 0x00000004110a8825 */ /* 0x040fe200078e0004 */
[----:B------:R-:W1:Y:S03]  /*0880*/  @!P0 LDC R27, c[0x0][0x38c] ;  /* 0x0000e300ff1b8b82 */ /* 0x000e660000000800 */
[C---:B------:R-:W-:Y:S02]  /*0890*/  @!P0 IMAD.WIDE.U32 R22, R17.reuse, 0x4, R2 ;  /* 0x0000000411168825 */ /* 0x040fe400078e0002 */
[----:B------:R-:W1:Y:S04]  /*08a0*/  @!P0 LDG.E R10, desc[UR14][R10.64] ;  /* 0x0000000e0a0a8981 */ /* 0x000e68000c1e1900 */
[----:B------:R2:W1:Y:S01]  /*08b0*/  @!P0 LDG.E R23, desc[UR14][R22.64] ;  /* 0x0000000e16178981 */ /* 0x000462000c1e1900 */
[----:B------:R-:W-:-:S02]  /*08c0*/  VIADD R25, R17, 0x80 ;  /* 0x0000008011197836 */ /* 0x000fc40000000000 */
[----:B------:R-:W-:-:S03]  /*08d0*/  @!P0 IMAD.WIDE.U32 R18, R17, 0x4, R8 ;  /* 0x0000000411128825 */ /* 0x000fc600078e0008 */
[C---:B------:R-:W-:Y:S01]  /*08e0*/  ISETP.GE.AND P1, PT, R25.reuse, R0, PT ;  /* 0x000000001900720c */ /* 0x040fe20003f26270 */
[----:B------:R-:W-:-:S04]  /*08f0*/  IMAD.WIDE R14, R25, 0x4, R4 ;  /* 0x00000004190e7825 */ /* 0x000fc800078e0204 */
[----:B------:R-:W-:-:S08]  /*0900*/  IMAD.WIDE R12, R25, 0x4, R2 ;  /* 0x00000004190c7825 */ /* 0x000fd000078e0202 */
[----:B--2---:R-:W2:Y:S01]  /*0910*/  @!P1 LDC R22, c[0x0][0x38c] ;  /* 0x0000e300ff169b82 */ /* 0x004ea20000000800 */
[----:B-1----:R-:W-:-:S05]  /*0920*/  @!P0 IMAD R27, R10, R27, R23 ;  /* 0x0000001b0a1b8224 */ /* 0x002fca00078e0217 */
[----:B------:R1:W-:Y:S04]  /*0930*/  @!P0 STG.E desc[UR14][R18.64], R27 ;  /* 0x0000001b12008986 */ /* 0x0003e8000c10190e */
[----:B------:R-:W2:Y:S04]  /*0940*/  @!P1 LDG.E R21, desc[UR14][R14.64] ;  /* 0x0000000e0e159981 */ /* 0x000ea8000c1e1900 */
[----:B------:R-:W2:Y:S01]  /*0950*/  @!P1 LDG.E R24, desc[UR14][R12.64] ;  /* 0x0000000e0c189981 */ /* 0x000ea2000c1e1900 */
[----:B------:R-:W-:-:S04]  /*0960*/  IADD3 R11, PT, PT, R17, 0x100, RZ ;  /* 0x00000100110b7810 */ /* 0x000fc80007ffe0ff */
[----:B------:R-:W-:Y:S01]  /*0970*/  ISETP.GE.AND P0, PT, R11, R0, PT ;  /* 0x000000000b00720c */ /* 0x000fe20003f06270 */
[----:B------:R-:W-:-:S12]  /*0980*/  IMAD.WIDE R10, R25, 0x4, R8 ;  /* 0x00000004190a7825 */ /* 0x000fd800078e0208 */
[----:B------:R-:W3:Y:S01]  /*0990*/  @!P0 LDC R23, c[0x0][0x38c] ;  /* 0x0000e300ff178b82 */ /* 0x000ee20000000800 */
[----:B--2---:R-:W-:-:S05]  /*09a0*/  @!P1 IMAD R25, R21, R22, R24 ;  /* 0x0000001615199224 */ /* 0x004fca00078e0218 */
[----:B------:R2:W-:Y:S04]  /*09b0*/  @!P1 STG.E desc[UR14][R10.64], R25 ;  /* 0x000000190a009986 */ /* 0x0005e8000c10190e */
[----:B------:R-:W3:Y:S04]  /*09c0*/  @!P0 LDG.E R21, desc[UR14][R14.64+0x200] ;  /* 0x0002000e0e158981 */ /* 0x000ee8000c1e1900 */
[----:B------:R-:W3:Y:S01]  /*09d0*/  @!P0 LDG.E R22, desc[UR14][R12.64+0x200] ;  /* 0x0002000e0c168981 */ /* 0x000ee2000c1e1900 */
[----:B-1----:R-:W-:-:S05]  /*09e0*/  VIADD R19, R17, 0x180 ;  /* 0x0000018011137836 */ /* 0x002fca0000000000 */
[----:B------:R-:W-:Y:S01]  /*09f0*/  ISETP.GE.AND P1, PT, R19, R0, PT ;  /* 0x000000001300720c */ /* 0x000fe20003f26270 */
[----:B---3--:R-:W-:-:S12]  /*0a00*/  @!P0 IMAD R23, R21, R23, R22 ;  /* 0x0000001715178224 */ /* 0x008fd800078e0216 */
[----:B------:R-:W2:Y:S01]  /*0a10*/  @!P1 LDC R22, c[0x0][0x38c] ;  /* 0x0000e300ff169b82 */ /* 0x000ea20000000800 */
[----:B------:R1:W-:Y:S04]  /*0a20*/  @!P0 STG.E desc[UR14][R10.64+0x200], R23 ;  /* 0x000200170a008986 */ /* 0x0003e8000c10190e */
[----:B------:R-:W2:Y:S04]  /*0a30*/  @!P1 LDG.E R18, desc[UR14][R14.64+0x400] ;  /* 0x0004000e0e129981 */ /* 0x000ea8000c1e1900 */
[----:B------:R-:W2:Y:S01]  /*0a40*/  @!P1 LDG.E R21, desc[UR14][R12.64+0x400] ;  /* 0x0004000e0c159981 */ /* 0x000ea2000c1e1900 */
[----:B------:R-:W-:-:S04]  /*0a50*/  IADD3 R19, PT, PT, R17, 0x200, RZ ;  /* 0x0000020011137810 */ /* 0x000fc80007ffe0ff */
[----:B------:R-:W-:Y:S01]  /*0a60*/  ISETP.GE.AND P0, PT, R19, R0, PT ;  /* 0x000000001300720c */ /* 0x000fe20003f06270 */
[----:B------:R-:W-:Y:S02]  /*0a70*/  VIADD R19, R17, 0x280 ;  /* 0x0000028011137836 */ /* 0x000fe40000000000 */
[----:B--2---:R-:W-:-:S10]  /*0a80*/  @!P1 IMAD R25, R18, R22, R21 ;  /* 0x0000001612199224 */ /* 0x004fd400078e0215 */
[----:B------:R-:W1:Y:S01]  /*0a90*/  @!P0 LDC R22, c[0x0][0x38c] ;  /* 0x0000e300ff168b82 */ /* 0x000e620000000800 */
[----:B------:R2:W-:Y:S04]  /*0aa0*/  @!P1 STG.E desc[UR14][R10.64+0x400], R25 ;  /* 0x000400190a009986 */ /* 0x0005e8000c10190e */
[----:B------:R-:W1:Y:S04]  /*0ab0*/  @!P0 LDG.E R18, desc[UR14][R14.64+0x600] ;  /* 0x0006000e0e128981 */ /* 0x000e68000c1e1900 */
[----:B------:R-:W1:Y:S01]  /*0ac0*/  @!P0 LDG.E R21, desc[UR14][R12.64+0x600] ;  /* 0x0006000e0c158981 */ /* 0x000e62000c1e1900 */
[----:B------:R-:W-:-:S02]  /*0ad0*/  ISETP.GE.AND P1, PT, R19, R0, PT ;  /* 0x000000001300720c */ /* 0x000fc40003f26270 */
[----:B------:R-:W-:Y:S01]  /*0ae0*/  IADD3 R19, PT, PT, R17, 0x300, RZ ;  /* 0x0000030011137810 */ /* 0x000fe20007ffe0ff */
[----:B-1----:R-:W-:-:S10]  /*0af0*/  @!P0 IMAD R23, R18, R22, R21 ;  /* 0x0000001612178224 */ /* 0x002fd400078e0215 */
[----:B------:R-:W1:Y:S01]  /*0b00*/  @!P1 LDC R22, c[0x0][0x38c] ;  /* 0x0000e300ff169b82 */ /* 0x000e620000000800 */
[----:B------:R2:W-:Y:S04]  /*0b10*/  @!P0 STG.E desc[UR14][R10.64+0x600], R23 ;  /* 0x000600170a008986 */ /* 0x0005e8000c10190e */
[----:B------:R-:W1:Y:S04]  /*0b20*/  @!P1 LDG.E R18, desc[UR14][R14.64+0x800] ;  /* 0x0008000e0e129981 */ /* 0x000e68000c1e1900 */
[----:B------:R-:W1:Y:S01]  /*0b30*/  @!P1 LDG.E R21, desc[UR14][R12.64+0x800] ;  /* 0x0008000e0c159981 */ /* 0x000e62000c1e1900 */
[----:B------:R-:W-:Y:S01]  /*0b40*/  ISETP.GE.AND P0, PT, R19, R0, PT ;  /* 0x000000001300720c */ /* 0x000fe20003f06270 */
[----:B-1----:R-:W-:-:S12]  /*0b50*/  @!P1 IMAD R21, R18, R22, R21 ;  /* 0x0000001612159224 */ /* 0x002fd800078e0215 */
[----:B------:R-:W1:Y:S01]  /*0b60*/  @!P0 LDC R22, c[0x0][0x38c] ;  /* 0x0000e300ff168b82 */ /* 0x000e620000000800 */
[----:B------:R2:W-:Y:S04]  /*0b70*/  @!P1 STG.E desc[UR14][R10.64+0x800], R21 ;  /* 0x000800150a009986 */ /* 0x0005e8000c10190e */
[----:B------:R-:W1:Y:S04]  /*0b80*/  @!P0 LDG.E R18, desc[UR14][R14.64+0xa00] ;  /* 0x000a000e0e128981 */ /* 0x000e68000c1e1900 */
[----:B------:R-:W1:Y:S01]  /*0b90*/  @!P0 LDG.E R19, desc[UR14][R12.64+0xa00] ;  /* 0x000a000e0c138981 */ /* 0x000e62000c1e1900 */
[----:B------:R-:W-:Y:S01]  /*0ba0*/  VIADD R17, R17, 0x380 ;  /* 0x0000038011117836 */ /* 0x000fe20000000000 */
[----:B------:R-:W-:Y:S01]  /*0bb0*/  IADD3 R16, PT, PT, R16, 0x8, RZ ;  /* 0x0000000810107810 */ /* 0x000fe20007ffe0ff */
[----:B------:R-:W-:Y:S03]  /*0bc0*/  BSSY.RECONVERGENT B0, `(.L_x_7) ;  /* 0x000000a000007945 */ /* 0x000fe60003800200 */
[----:B------:R-:W-:Y:S01]  /*0bd0*/  ISETP.NE.AND P1, PT, R16, R6, PT ;  /* 0x000000061000720c */ /* 0x000fe20003f25270 */
[----:B-1----:R-:W-:-:S05]  /*0be0*/  @!P0 IMAD R19, R18, R22, R19 ;  /* 0x0000001612138224 */ /* 0x002fca00078e0213 */
[----:B------:R2:W-:Y:S01]  /*0bf0*/  @!P0 STG.E desc[UR14][R10.64+0xa00], R19 ;  /* 0x000a00130a008986 */ /* 0x0005e2000c10190e */
[----:B------:R-:W-:-:S13]  /*0c00*/  ISETP.GE.AND P0, PT, R17, R0, PT ;  /* 0x000000001100720c */ /* 0x000fda0003f06270 */
[----:B--2---:R-:W-:Y:S05]  /*0c10*/  @P0 BRA `(.L_x_8) ;  /* 0x0000000000100947 */ /* 0x004fea0003800000 */
[----:B------:R-:W0:Y:S04]  /*0c20*/  LDG.E R14, desc[UR14][R14.64+0xc00] ;  /* 0x000c000e0e0e7981 */ /* 0x000e28000c1e1900 */
[----:B------:R-:W0:Y:S02]  /*0c30*/  LDG.E R13, desc[UR14][R12.64+0xc00] ;  /* 0x000c000e0c0d7981 */ /* 0x000e24000c1e1900 */
[----:B0-----:R-:W-:-:S05]  /*0c40*/  IMAD R17, R14, UR4, R13 ;  /* 0x000000040e117c24 */ /* 0x001fca000f8e020d */
[----:B------:R1:W-:Y:S02]  /*0c50*/  STG.E desc[UR14][R10.64+0xc00], R17 ;  /* 0x000c00110a007986 */ /* 0x0003e4000c10190e */
.L_x_8:
[----:B0-----:R-:W-:Y:S05]  /*0c60*/  BSYNC.RECONVERGENT B0 ;  /* 0x0000000000007941 */ /* 0x001fea0003800200 */
.L_x_7:
[----:B------:R-:W-:Y:S05]  /*0c70*/  @P1 BRA `(.L_x_9) ;  /* 0xfffffff800f41947 */ /* 0x000fea000383ffff */
.L_x_6:
[----:B------:R-:W-:-:S13]  /*0c80*/  ISETP.NE.AND P0, PT, R20, RZ, PT ;  /* 0x000000ff1400720c */ /* 0x000fda0003f05270 */
[----:B------:R-:W-:Y:S05]  /*0c90*/  @!P0 EXIT ;  /* 0x000000000000894d */ /* 0x000fea0003800000 */
[----:B-1----:R-:W0:Y:S01]  /*0ca0*/  LDC R10, c[0x0][0x388] ;  /* 0x0000e200ff0a7b82 */ /* 0x002e220000000800 */
[----:B------:R-:W-:Y:S02]  /*0cb0*/  ISETP.GE.U32.AND P1, PT, R20, 0x4, PT ;  /* 0x000000041400780c */ /* 0x000fe40003f26070 */
[----:B0-----:R-:W-:-:S04]  /*0cc0*/  LOP3.LUT R22, R10, 0x3, RZ, 0xc0, !PT ;  /* 0x000000030a167812 */ /* 0x001fc800078ec0ff */
[----:B------:R-:W-:-:S07]  /*0cd0*/  ISETP.NE.AND P0, PT, R22, RZ, PT ;  /* 0x000000ff1600720c */ /* 0x000fce0003f05270 */
[----:B------:R-:W-:Y:S06]  /*0ce0*/  @!P1 BRA `(.L_x_10) ;  /* 0x0000000000a49947 */ /* 0x000fec0003800000 */
[----:B------:R-:W-:-:S05]  /*0cf0*/  IMAD R11, R6, 0x80, R7 ;  /* 0x00000080060b7824 */ /* 0x000fca00078e0207 */
[----:B------:R-:W-:-:S13]  /*0d00*/  ISETP.GE.AND P1, PT, R11, R0, PT ;  /* 0x000000000b00720c */ /* 0x000fda0003f26270 */
[C---:B------:R-:W-:Y:S01]  /*0d10*/  @!P1 IMAD.WIDE R14, R11.reuse, 0x4, R4 ;  /* 0x000000040b0e9825 */ /* 0x040fe200078e0204 */
[----:B------:R-:W0:Y:S03]  /*0d20*/  @!P1 LDC R23, c[0x0][0x38c] ;  /* 0x0000e300ff179b82 */ /* 0x000e260000000800 */
[C---:B------:R-:W-:Y:S02]  /*0d30*/  @!P1 IMAD.WIDE R18, R11.reuse, 0x4, R2 ;  /* 0x000000040b129825 */ /* 0x040fe400078e0202 */
[----:B------:R-:W0:Y:S04]  /*0d40*/  @!P1 LDG.E R14, desc[UR14][R14.64] ;  /* 0x0000000e0e0e9981 */ /* 0x000e28000c1e1900 */
[----:B------:R-:W0:Y:S01]  /*0d50*/  @!P1 LDG.E R19, desc[UR14][R18.64] ;  /* 0x0000000e12139981 */ /* 0x000e22000c1e1900 */
[C---:B------:R-:W-:Y:S01]  /*0d60*/  IADD3 R25, PT, PT, R11.reuse, 0x80, RZ ;  /* 0x000000800b197810 */ /* 0x040fe20007ffe0ff */
[----:B------:R-:W-:-:S03]  /*0d70*/  @!P1 IMAD.WIDE R12, R11, 0x4, R8 ;  /* 0x000000040b0c9825 */ /* 0x000fc600078e0208 */
[----:B------:R-:W-:-:S13]  /*0d80*/  ISETP.GE.AND P2, PT, R25, R0, PT ;  /* 0x000000001900720c */ /* 0x000fda0003f46270 */
[C---:B------:R-:W-:Y:S01]  /*0d90*/  @!P2 IMAD.WIDE R20, R25.reuse, 0x4, R4 ;  /* 0x000000041914a825 */ /* 0x040fe200078e0204 */
[----:B------:R-:W1:Y:S03]  /*0da0*/  @!P2 LDC R27, c[0x0][0x38c] ;  /* 0x0000e300ff1bab82 */ /* 0x000e660000000800 */
[----:B------:R-:W-:-:S04]  /*0db0*/  @!P2 IMAD.WIDE R16, R25, 0x4, R2 ;  /* 0x000000041910a825 */ /* 0x000fc800078e0202 */
[----:B0-----:R-:W-:-:S05]  /*0dc0*/  @!P1 IMAD R23, R14, R23, R19 ;  /* 0x000000170e179224 */ /* 0x001fca00078e0213 */
[----:B------:R0:W-:Y:S04]  /*0dd0*/  @!P1 STG.E desc[UR14][R12.64], R23 ;  /* 0x000000170c009986 */ /* 0x0001e8000c10190e */
[----:B------:R-:W1:Y:S04]  /*0de0*/  @!P2 LDG.E R20, desc[UR14][R20.64] ;  /* 0x0000000e1414a981 */ /* 0x000e68000c1e1900 */
[----:B------:R2:W1:Y:S01]  /*0df0*/  @!P2 LDG.E R17, desc[UR14][R16.64] ;  /* 0x0000000e1011a981 */ /* 0x000462000c1e1900 */
[----:B------:R-:W-:Y:S02]  /*0e00*/  VIADD R29, R11, 0x100 ;  /* 0x000001000b1d7836 */ /* 0x000fe40000000000 */
[----:B------:R-:W-:-:S03]  /*0e10*/  @!P2 IMAD.WIDE R14, R25, 0x4, R8 ;  /* 0x00000004190ea825 */ /* 0x000fc600078e0208 */
[----:B------:R-:W-:-:S13]  /*0e20*/  ISETP.GE.AND P1, PT, R29, R0, PT ;  /* 0x000000001d00720c */ /* 0x000fda0003f26270 */
[C---:B------:R-:W-:Y:S01]  /*0e30*/  @!P1 IMAD.WIDE R24, R29.reuse, 0x4, R4 ;  /* 0x000000041d189825 */ /* 0x040fe200078e0204 */
[----:B--2---:R-:W2:Y:S03]  /*0e40*/  @!P1 LDC R16, c[0x0][0x38c] ;  /* 0x0000e300ff109b82 */ /* 0x004ea60000000800 */
[----:B------:R-:W-:-:S04]  /*0e50*/  @!P1 IMAD.WIDE R18, R29, 0x4, R2 ;  /* 0x000000041d129825 */ /* 0x000fc800078e0202 */
[----:B-1----:R-:W-:-:S05]  /*0e60*/  @!P2 IMAD R27, R20, R27, R17 ;  /* 0x0000001b141ba224 */ /* 0x002fca00078e0211 */
[----:B------:R1:W-:Y:S04]  /*0e70*/  @!P2 STG.E desc[UR14][R14.64], R27 ;  /* 0x0000001b0e00a986 */ /* 0x0003e8000c10190e */
[----:B------:R-:W2:Y:S04]  /*0e80*/  @!P1 LDG.E R24, desc[UR14][R24.64] ;  /* 0x0000000e18189981 */ /* 0x000ea8000c1e1900 */
[----:B------:R-:W2:Y:S01]  /*0e90*/  @!P1 LDG.E R19, desc[UR14][R18.64] ;  /* 0x0000000e12139981 */ /* 0x000ea2000c1e1900 */
[----:B0-----:R-:W-:Y:S01]  /*0ea0*/  IADD3 R23, PT, PT, R11, 0x180, RZ ;  /* 0x000001800b177810 */ /* 0x001fe20007ffe0ff */
[----:B------:R-:W-:-:S03]  /*0eb0*/  @!P1 IMAD.WIDE R12, R29, 0x4, R8 ;  /* 0x000000041d0c9825 */ /* 0x000fc600078e0208 */
[----:B------:R-:W-:-:S13]  /*0ec0*/  ISETP.GE.AND P2, PT, R23, R0, PT ;  /* 0x000000001700720c */ /* 0x000fda0003f46270 */
[----:B------:R-:W-:-:S04]  /*0ed0*/  @!P2 IMAD.WIDE R20, R23, 0x4, R2 ;  /* 0x000000041714a825 */ /* 0x000fc800078e0202 */
[----:B--2---:R-:W-:Y:S02]  /*0ee0*/  @!P1 IMAD R11, R24, R16, R19 ;  /* 0x00000010180b9224 */ /* 0x004fe400078e0213 */
[C---:B------:R-:W-:Y:S01]  /*0ef0*/  @!P2 IMAD.WIDE R16, R23.reuse, 0x4, R4 ;  /* 0x000000041710a825 */ /* 0x040fe200078e0204 */
[----:B------:R-:W0:Y:S02]  /*0f00*/  @!P2 LDC R19, c[0x0][0x38c] ;  /* 0x0000e300ff13ab82 */ /* 0x000e240000000800 */
[----:B------:R2:W-:Y:S04]  /*0f10*/  @!P1 STG.E desc[UR14][R12.64], R11 ;  /* 0x0000000b0c009986 */ /* 0x0005e8000c10190e */
[----:B------:R-:W0:Y:S04]  /*0f20*/  @!P2 LDG.E R16, desc[UR14][R16.64] ;  /* 0x0000000e1010a981 */ /* 0x000e28000c1e1900 */
[----:B------:R-:W0:Y:S01]  /*0f30*/  @!P2 LDG.E R21, desc[UR14][R20.64] ;  /* 0x0000000e1415a981 */ /* 0x000e22000c1e1900 */
[----:B-1----:R-:W-:-:S04]  /*0f40*/  @!P2 IMAD.WIDE R14, R23, 0x4, R8 ;  /* 0x00000004170ea825 */ /* 0x002fc800078e0208 */
[----:B------:R-:W-:Y:S02]  /*0f50*/  VIADD R6, R6, 0x4 ;  /* 0x0000000406067836 */ /* 0x000fe40000000000 */
[----:B0-----:R-:W-:-:S05]  /*0f60*/  @!P2 IMAD R19, R16, R19, R21 ;  /* 0x000000131013a224 */ /* 0x001fca00078e0215 */
[----:B------:R2:W-:Y:S02]  /*0f70*/  @!P2 STG.E desc[UR14][R14.64], R19 ;  /* 0x000000130e00a986 */ /* 0x0005e4000c10190e */
.L_x_10:
[----:B------:R-:W-:Y:S05]  /*0f80*/  @!P0 EXIT ;  /* 0x000000000000894d */ /* 0x000fea0003800000 */
[----:B------:R-:W-:Y:S02]  /*0f90*/  ISETP.NE.AND P0, PT, R22, 0x1, PT ;  /* 0x000000011600780c */ /* 0x000fe40003f05270 */
[----:B------:R-:W-:-:S04]  /*0fa0*/  LOP3.LUT R10, R10, 0x1, RZ, 0xc0, !PT ;  /* 0x000000010a0a7812 */ /* 0x000fc800078ec0ff */
[----:B------:R-:W-:-:S07]  /*0fb0*/  ISETP.NE.U32.AND P2, PT, R10, 0x1, PT ;  /* 0x000000010a00780c */ /* 0x000fce0003f45070 */
[----:B------:R-:W-:Y:S06]  /*0fc0*/  @!P0 BRA `(.L_x_11) ;  /* 0x0000000000548947 */ /* 0x000fec0003800000 */
[----:B--2---:R-:W-:-:S04]  /*0fd0*/  LEA R15, R6, R7, 0x7 ;  /* 0x00000007060f7211 */ /* 0x004fc800078e38ff */
        /* <DEDUP_REMOVED lines=9> */
[----:B------:R-:W-:-:S04]  /*1070*/  @!P1 IMAD.WIDE R16, R23, 0x4, R4 ;  /* 0x0000000417109825 */ /* 0x000fc800078e0204 */
[----:B------:R-:W-:-:S04]  /*1080*/  @!P1 IMAD.WIDE R18, R23, 0x4, R2 ;  /* 0x0000000417129825 */ /* 0x000fc800078e0202 */
[----:B0-----:R-:W-:Y:S02]  /*1090*/  @!P0 IMAD R21, R10, R21, R13 ;  /* 0x000000150a158224 */ /* 0x001fe400078e020d */
[----:B------:R-:W0:Y:S03]  /*10a0*/  @!P1 LDC R13, c[0x0][0x38c] ;  /* 0x0000e300ff0d9b82 */ /* 0x000e260000000800 */
[----:B------:R1:W-:Y:S04]  /*10b0*/  @!P0 STG.E desc[UR14][R14.64], R21 ;  /* 0x000000150e008986 */ /* 0x0003e8000c10190e */
[----:B------:R-:W0:Y:S04]  /*10c0*/  @!P1 LDG.E R16, desc[UR14][R16.64] ;  /* 0x0000000e10109981 */ /* 0x000e28000c1e1900 */
[----:B------:R-:W0:Y:S01]  /*10d0*/  @!P1 LDG.E R19, desc[UR14][R18.64] ;  /* 0x0000000e12139981 */ /* 0x000e22000c1e1900 */
[----:B------:R-:W-:-:S04]  /*10e0*/  @!P1 IMAD.WIDE R10, R23, 0x4, R8 ;  /* 0x00000004170a9825 */ /* 0x000fc800078e0208 */
[----:B------:R-:W-:Y:S02]  /*10f0*/  VIADD R6, R6, 0x2 ;  /* 0x0000000206067836 */ /* 0x000fe40000000000 */
[----:B0-----:R-:W-:-:S05]  /*1100*/  @!P1 IMAD R13, R16, R13, R19 ;  /* 0x0000000d100d9224 */ /* 0x001fca00078e0213 */
[----:B------:R1:W-:Y:S02]  /*1110*/  @!P1 STG.E desc[UR14][R10.64], R13 ;  /* 0x0000000d0a009986 */ /* 0x0003e4000c10190e */
.L_x_11:
[----:B------:R-:W-:Y:S05]  /*1120*/  @P2 EXIT ;  /* 0x000000000000294d */ /* 0x000fea0003800000 */
[----:B------:R-:W-:-:S04]  /*1130*/  LEA R7, R6, R7, 0x7 ;  /* 0x0000000706077211 */ /* 0x000fc800078e38ff */
[----:B------:R-:W-:-:S13]  /*1140*/  ISETP.GE.AND P0, PT, R7, R0, PT ;  /* 0x000000000700720c */ /* 0x000fda0003f06270 */
[----:B------:R-:W-:Y:S05]  /*1150*/  @P0 EXIT ;  /* 0x000000000000094d */ /* 0x000fea0003800000 */
[C---:B------:R-:W-:Y:S01]  /*1160*/  IMAD.WIDE R4, R7.reuse, 0x4, R4 ;  /* 0x0000000407047825 */ /* 0x040fe200078e0204 */
[----:B------:R-:W0:Y:S03]  /*1170*/  LDCU UR4, c[0x0][0x38c] ;  /* 0x00007180ff0477ac */ /* 0x000e260008000800 */
[C---:B------:R-:W-:Y:S02]  /*1180*/  IMAD.WIDE R2, R7.reuse, 0x4, R2 ;  /* 0x0000000407027825 */ /* 0x040fe400078e0202 */
[----:B------:R-:W0:Y:S04]  /*1190*/  LDG.E R4, desc[UR14][R4.64] ;  /* 0x0000000e04047981 */ /* 0x000e28000c1e1900 */
[----:B------:R-:W0:Y:S01]  /*11a0*/  LDG.E R3, desc[UR14][R2.64] ;  /* 0x0000000e02037981 */ /* 0x000e22000c1e1900 */
[----:B------:R-:W-:-:S04]  /*11b0*/  IMAD.WIDE R8, R7, 0x4, R8 ;  /* 0x0000000407087825 */ /* 0x000fc800078e0208 */
[----:B0-----:R-:W-:-:S05]  /*11c0*/  IMAD R7, R4, UR4, R3 ;  /* 0x0000000404077c24 */ /* 0x001fca000f8e0203 */
[----:B------:R-:W-:Y:S01]  /*11d0*/  STG.E desc[UR14][R8.64], R7 ;  /* 0x0000000708007986 */ /* 0x000fe2000c10190e */
[----:B------:R-:W-:Y:S05]  /*11e0*/  EXIT ;  /* 0x000000000000794d */ /* 0x000fea0003800000 */
.L_x_5:
[----:B------:R-:W-:-:S13]  /*11f0*/  ISETP.GE.AND P0, PT, R10, 0x1, PT ;  /* 0x000000010a00780c */ /* 0x000fda0003f06270 */
[----:B------:R-:W-:Y:S05]  /*1200*/  @!P0 EXIT ;  /* 0x000000000000894d */ /* 0x000fea0003800000 */
[----:B------:R-:W-:Y:S01]  /*1210*/  ISETP.GE.U32.AND P0, PT, R10, 0x8, PT ;  /* 0x000000080a00780c */ /* 0x000fe20003f06070 */
[----:B------:R-:W-:-:S12]  /*1220*/  HFMA2 R0, -RZ, RZ, 0, 0 ;  /* 0x00000000ff007431 */ /* 0x000fd800000001ff */
[----:B------:R-:W-:Y:S05]  /*1230*/  @!P0 BRA `(.L_x_12) ;  /* 0x00000004001c8947 */ /* 0x000fea0003800000 */
[----:B------:R-:W0:Y:S01]  /*1240*/  LDC.64 R12, c[0x0][0x398] ;  /* 0x0000e600ff0c7b82 */ /* 0x000e220000000a00 */
[----:B------:R-:W-:Y:S01]  /*1250*/  UIADD3 UR4, UP2, UPT, UR13, 0x600, URZ ;  /* 0x000006000d047890 */ /* 0x000fe2000ff5e0ff */
[----:B------:R-:W-:Y:S01]  /*1260*/  LOP3.LUT R0, R10, 0x7ffffff8, RZ, 0xc0, !PT ;  /* 0x7ffffff80a007812 */ /* 0x000fe200078ec0ff */
[----:B------:R-:W1:Y:S03]  /*1270*/  LDCU UR17, c[0x0][0x38c] ;  /* 0x00007180ff1177ac */ /* 0x000e660008000800 */
[----:B------:R-:W-:Y:S01]  /*1280*/  IADD3 R6, PT, PT, -R0, RZ, RZ ;  /* 0x000000ff00067210 */ /* 0x000fe20007ffe1ff */
[----:B------:R-:W-:Y:S01]  /*1290*/  UIADD3 UR10, UP1, UPT, UR4, UR10, URZ ;  /* 0x0000000a040a7290 */ /* 0x000fe2000ff3e0ff */
[----:B------:R-:W2:Y:S01]  /*12a0*/  LDC.64 R8, c[0x0][0x390] ;  /* 0x0000e400ff087b82 */ /* 0x000ea20000000a00 */
[----:B------:R-:W-:Y:S02]  /*12b0*/  UIADD3 UR8, UP0, UPT, UR4, UR8, URZ ;  /* 0x0000000804087290 */ /* 0x000fe4000ff1e0ff */
[----:B------:R-:W-:-:S02]  /*12c0*/  UIADD3.X UR5, UPT, UPT, URZ, UR16, URZ, UP2, !UPT ;  /* 0x00000010ff057290 */ /* 0x000fc400097fe4ff */
[----:B------:R-:W-:Y:S02]  /*12d0*/  UIADD3 UR4, UP2, UPT, UR4, UR6, URZ ;  /* 0x0000000604047290 */ /* 0x000fe4000ff5e0ff */
[----:B------:R-:W-:Y:S01]  /*12e0*/  UIADD3.X UR11, UPT, UPT, UR5, UR11, URZ, UP1, !UPT ;  /* 0x0000000b050b7290 */ /* 0x000fe20008ffe4ff */
[----:B------:R-:W3:Y:S01]  /*12f0*/  LDC.64 R14, c[0x0][0x3a8] ;  /* 0x0000ea00ff0e7b82 */ /* 0x000ee20000000a00 */
[----:B------:R-:W-:Y:S02]  /*1300*/  UIADD3.X UR9, UPT, UPT, UR5, UR9, URZ, UP0, !UPT ;  /* 0x0000000905097290 */ /* 0x000fe400087fe4ff */
[----:B------:R-:W-:Y:S01]  /*1310*/  UIADD3.X UR5, UPT, UPT, UR5, UR7, URZ, UP2, !UPT ;  /* 0x0000000705057290 */ /* 0x000fe200097fe4ff */
[----:B0-----:R-:W-:-:S04]  /*1320*/  IMAD.WIDE.U32 R10, R7, 0x4, R12 ;  /* 0x00000004070a7825 */ /* 0x001fc800078e000c */
[----:B--2---:R-:W-:-:S04]  /*1330*/  IMAD.WIDE.U32 R8, R7, 0x4, R8 ;  /* 0x0000000407087825 */ /* 0x004fc800078e0008 */
[----:B---3--:R-:W-:-:S04]  /*1340*/  IMAD.WIDE.U32 R12, R7, 0x4, R14 ;  /* 0x00000004070c7825 */ /* 0x008fc800078e000e */
[----:B-1----:R-:W-:-:S07]  /*1350*/  VIADD R7, R7, 0x80 ;  /* 0x0000008007077836 */ /* 0x002fce0000000000 */
.L_x_13:
[----:B------:R-:W-:Y:S02]  /*1360*/  IADD3 R22, P1, PT, R12, UR13, RZ ;  /* 0x0000000d0c167c10 */ /* 0x000fe4000ff3e0ff */
[----:B---3--:R-:W-:Y:S02]  /*1370*/  IADD3 R20, P0, PT, R10, UR13, RZ ;  /* 0x0000000d0a147c10 */ /* 0x008fe4000ff1e0ff */
[----:B------:R-:W-:Y:S02]  /*1380*/  IADD3.X R23, PT, PT, R13, UR16, RZ, P1, !PT ;  /* 0x000000100d177c10 */ /* 0x000fe40008ffe4ff */
[----:B------:R-:W-:-:S04]  /*1390*/  IADD3.X R21, PT, PT, R11, UR16, RZ, P0, !PT ;  /* 0x000000100b157c10 */ /* 0x000fc800087fe4ff */
[----:B------:R-:W2:Y:S04]  /*13a0*/  LDG.E R23, desc[UR14][R22.64] ;  /* 0x0000000e16177981 */ /* 0x000ea8000c1e1900 */
[----:B------:R-:W2:Y:S01]  /*13b0*/  LDG.E R20, desc[UR14][R20.64] ;  /* 0x0000000e14147981 */ /* 0x000ea2000c1e1900 */
[----:B------:R-:W-:Y:S01]  /*13c0*/  IADD3 R14, P0, PT, R8, UR13, RZ ;  /* 0x0000000d080e7c10 */ /* 0x000fe2000ff1e0ff */
[----:B------:R-:W-:Y:S01]  /*13d0*/  IMAD.U32 R19, RZ, RZ, UR11 ;  /* 0x0000000bff137e24 */ /* 0x000fe2000f8e00ff */
[----:B------:R-:W-:Y:S02]  /*13e0*/  MOV R18, UR10 ;  /* 0x0000000a00127c02 */ /* 0x000fe40008000f00 */
[----:B------:R-:W-:Y:S02]  /*13f0*/  MOV R16, UR4 ;  /* 0x0000000400107c02 */ /* 0x000fe40008000f00 */
[----:B------:R-:W-:Y:S01]  /*1400*/  MOV R17, UR5 ;  /* 0x0000000500117c02 */ /* 0x000fe20008000f00 */
[----:B------:R-:W-:Y:S01]  /*1410*/  IMAD.WIDE R18, R7, 0x4, R18 ;  /* 0x0000000407127825 */ /* 0x000fe200078e0212 */
[----:B------:R-:W-:-:S03]  /*1420*/  IADD3.X R15, PT, PT, R9, UR16, RZ, P0, !PT ;  /* 0x00000010090f7c10 */ /* 0x000fc600087fe4ff */
[----:B------:R-:W-:-:S04]  /*1430*/  IMAD.WIDE R16, R7, 0x4, R16 ;  /* 0x0000000407107825 */ /* 0x000fc800078e0210 */
[----:B--2---:R-:W-:-:S05]  /*1440*/  IMAD R25, R20, UR17, R23 ;  /* 0x0000001114197c24 */ /* 0x004fca000f8e0217 */
[----:B------:R0:W-:Y:S04]  /*1450*/  STG.E desc[UR14][R14.64], R25 ;  /* 0x000000190e007986 */ /* 0x0001e8000c10190e */
[----:B------:R-:W2:Y:S04]  /*1460*/  LDG.E R22, desc[UR14][R18.64+-0x600] ;  /* 0xfffa000e12167981 */ /* 0x000ea8000c1e1900 */
[----:B------:R-:W2:Y:S01]  /*1470*/  LDG.E R23, desc[UR14][R16.64+-0x600] ;  /* 0xfffa000e10177981 */ /* 0x000ea2000c1e1900 */
[----:B------:R-:W-:Y:S01]  /*1480*/  MOV R21, UR9 ;  /* 0x0000000900157c02 */ /* 0x000fe20008000f00 */
[----:B------:R-:W-:-:S04]  /*1490*/  IMAD.U32 R20, RZ, RZ, UR8 ;  /* 0x00000008ff147e24 */ /* 0x000fc8000f8e00ff */
[----:B------:R-:W-:-:S04]  /*14a0*/  IMAD.WIDE R20, R7, 0x4, R20 ;  /* 0x0000000407147825 */ /* 0x000fc800078e0214 */
[----:B--2---:R-:W-:-:S05]  /*14b0*/  IMAD R23, R22, UR17, R23 ;  /* 0x0000001116177c24 */ /* 0x004fca000f8e0217 */
[----:B------:R1:W-:Y:S04]  /*14c0*/  STG.E desc[UR14][R20.64+-0x600], R23 ;  /* 0xfffa001714007986 */ /* 0x0003e8000c10190e */
[----:B------:R-:W2:Y:S04]  /*14d0*/  LDG.E R22, desc[UR14][R18.64+-0x400] ;  /* 0xfffc000e12167981 */ /* 0x000ea8000c1e1900 */
[----:B------:R-:W2:Y:S02]  /*14e0*/  LDG.E R27, desc[UR14][R16.64+-0x400] ;  /* 0xfffc000e101b7981 */ /* 0x000ea4000c1e1900 */
[----:B--2---:R-:W-:-:S05]  /*14f0*/  IMAD R27, R22, UR17, R27 ;  /* 0x00000011161b7c24 */ /* 0x004fca000f8e021b */
[----:B------:R2:W-:Y:S04]  /*1500*/  STG.E desc[UR14][R20.64+-0x400], R27 ;  /* 0xfffc001b14007986 */ /* 0x0005e8000c10190e */
[----:B0-----:R-:W3:Y:S04]  /*1510*/  LDG.E R14, desc[UR14][R18.64+-0x200] ;  /* 0xfffe000e120e7981 */ /* 0x001ee8000c1e1900 */
[----:B------:R-:W3:Y:S02]  /*1520*/  LDG.E R15, desc[UR14][R16.64+-0x200] ;  /* 0xfffe000e100f7981 */ /* 0x000ee4000c1e1900 */
[----:B---3--:R-:W-:-:S05]  /*1530*/  IMAD R15, R14, UR17, R15 ;  /* 0x000000110e0f7c24 */ /* 0x008fca000f8e020f */
[----:B------:R0:W-:Y:S04]  /*1540*/  STG.E desc[UR14][R20.64+-0x200], R15 ;  /* 0xfffe000f14007986 */ /* 0x0001e8000c10190e */
[----:B------:R-:W3:Y:S04]  /*1550*/  LDG.E R14, desc[UR14][R18.64] ;  /* 0x0000000e120e7981 */ /* 0x000ee8000c1e1900 */
[----:B------:R-:W3:Y:S02]  /*1560*/  LDG.E R25, desc[UR14][R16.64] ;  /* 0x0000000e10197981 */ /* 0x000ee4000c1e1900 */
[----:B---3--:R-:W-:-:S05]  /*1570*/  IMAD R25, R14, UR17, R25 ;  /* 0x000000110e197c24 */ /* 0x008fca000f8e0219 */
[----:B------:R3:W-:Y:S04]  /*1580*/  STG.E desc[UR14][R20.64], R25 ;  /* 0x0000001914007986 */ /* 0x0007e8000c10190e */
[----:B------:R-:W4:Y:S04]  /*1590*/  LDG.E R14, desc[UR14][R18.64+0x200] ;  /* 0x0002000e120e7981 */ /* 0x000f28000c1e1900 */
[----:B-1----:R-:W4:Y:S02]  /*15a0*/  LDG.E R23, desc[UR14][R16.64+0x200] ;  /* 0x0002000e10177981 */ /* 0x002f24000c1e1900 */
[----:B----4-:R-:W-:-:S05]  /*15b0*/  IMAD R23, R14, UR17, R23 ;  /* 0x000000110e177c24 */ /* 0x010fca000f8e0217 */
[----:B------:R3:W-:Y:S04]  /*15c0*/  STG.E desc[UR14][R20.64+0x200], R23 ;  /* 0x0002001714007986 */ /* 0x0007e8000c10190e */
[----:B------:R-:W4:Y:S04]  /*15d0*/  LDG.E R14, desc[UR14][R18.64+0x400] ;  /* 0x0004000e120e7981 */ /* 0x000f28000c1e1900 */
[----:B--2---:R-:W4:Y:S02]  /*15e0*/  LDG.E R27, desc[UR14][R16.64+0x400] ;  /* 0x0004000e101b7981 */ /* 0x004f24000c1e1900 */
[----:B----4-:R-:W-:-:S05]  /*15f0*/  IMAD R27, R14, UR17, R27 ;  /* 0x000000110e1b7c24 */ /* 0x010fca000f8e021b */
[----:B------:R3:W-:Y:S04]  /*1600*/  STG.E desc[UR14][R20.64+0x400], R27 ;  /* 0x0004001b14007986 */ /* 0x0007e8000c10190e */
[----:B------:R-:W2:Y:S04]  /*1610*/  LDG.E R14, desc[UR14][R18.64+0x600] ;  /* 0x0006000e120e7981 */ /* 0x000ea8000c1e1900 */
[----:B0-----:R-:W2:Y:S01]  /*1620*/  LDG.E R15, desc[UR14][R16.64+0x600] ;  /* 0x0006000e100f7981 */ /* 0x001ea2000c1e1900 */
[----:B------:R-:W-:-:S04]  /*1630*/  IADD3 R6, PT, PT, R6, 0x8, RZ ;  /* 0x0000000806067810 */ /* 0x000fc80007ffe0ff */
[----:B------:R-:W-:Y:S01]  /*1640*/  ISETP.NE.AND P0, PT, R6, RZ, PT ;  /* 0x000000ff0600720c */ /* 0x000fe20003f05270 */
[----:B------:R-:W-:Y:S01]  /*1650*/  UIADD3 UR13, UP0, UPT, UR13, 0x1000, URZ ;  /* 0x000010000d0d7890 */ /* 0x000fe2000ff1e0ff */
[----:B------:R-:W-:-:S03]  /*1660*/  VIADD R7, R7, 0x400 ;  /* 0x0000040007077836 */ /* 0x000fc60000000000 */
[----:B------:R-:W-:Y:S01]  /*1670*/  UIADD3.X UR16, UPT, UPT, URZ, UR16, URZ, UP0, !UPT ;  /* 0x00000010ff107290 */ /* 0x000fe200087fe4ff */
[----:B--2---:R-:W-:-:S05]  /*1680*/  IMAD R15, R14, UR17, R15 ;  /* 0x000000110e0f7c24 */ /* 0x004fca000f8e020f */
[----:B------:R3:W-:Y:S02]  /*1690*/  STG.E desc[UR14][R20.64+0x600], R15 ;  /* 0x0006000f14007986 */ /* 0x0007e4000c10190e */
[----:B------:R-:W-:Y:S05]  /*16a0*/  @P0 BRA `(.L_x_13) ;  /* 0xfffffffc002c0947 */ /* 0x000fea000383ffff */
.L_x_12:
[----:B------:R-:W0:Y:S02]  /*16b0*/  LDC R14, c[0x0][0x388] ;  /* 0x0000e200ff0e7b82 */ /* 0x000e240000000800 */
[----:B0-----:R-:W-:-:S13]  /*16c0*/  LOP3.LUT P0, R10, R14, 0x7, RZ, 0xc0, !PT ;  /* 0x000000070e0a7812 */ /* 0x001fda000780c0ff */
[----:B------:R-:W-:Y:S05]  /*16d0*/  @!P0 EXIT ;  /* 0x000000000000894d */ /* 0x000fea0003800000 */
[----:B------:R-:W0:Y:S01]  /*16e0*/  LDCU.64 UR4, c[0x0][0x390] ;  /* 0x00007200ff0477ac */ /* 0x000e220008000a00 */
[----:B------:R-:W-:Y:S01]  /*16f0*/  SHF.L.U32 R8, R14, 0x7, RZ ;  /* 0x000000070e087819 */ /* 0x000fe200000006ff */
[----:B---3--:R-:W1:Y:S01]  /*1700*/  S2R R15, SR_TID.X ;  /* 0x00000000000f7919 */ /* 0x008e620000002100 */
[----:B------:R-:W-:Y:S02]  /*1710*/  ISETP.GE.U32.AND P0, PT, R10, 0x4, PT ;  /* 0x000000040a00780c */ /* 0x000fe40003f06070 */
[----:B------:R-:W-:Y:S01]  /*1720*/  SHF.R.S32.HI R6, RZ, 0x1f, R8 ;  /* 0x0000001fff067819 */ /* 0x000fe20000011408 */
[----:B------:R-:W-:Y:S01]  /*1730*/  IMAD.WIDE.U32 R8, R8, UR12, RZ ;  /* 0x0000000c08087c25 */ /* 0x000fe2000f8e00ff */
[----:B------:R-:W-:-:S03]  /*1740*/  LOP3.LUT R18, R14, 0x3, RZ, 0xc0, !PT ;  /* 0x000000030e127812 */ /* 0x000fc600078ec0ff */
[----:B------:R-:W-:Y:S01]  /*1750*/  IMAD R7, R6, UR12, RZ ;  /* 0x0000000c06077c24 */ /* 0x000fe2000f8e02ff */
[----:B------:R-:W-:Y:S02]  /*1760*/  SHF.L.U32 R6, R8, 0x2, RZ ;  /* 0x0000000208067819 */ /* 0x000fe400000006ff */
[----:B------:R-:W-:Y:S01]  /*1770*/  ISETP.NE.AND P1, PT, R18, RZ, PT ;  /* 0x000000ff1200720c */ /* 0x000fe20003f25270 */
[----:B------:R-:W-:Y:S01]  /*1780*/  IMAD.IADD R7, R9, 0x1, R7 ;  /* 0x0000000109077824 */ /* 0x000fe200078e0207 */
[----:B0-----:R-:W-:-:S04]  /*1790*/  IADD3 R6, P2, PT, R6, UR4, RZ ;  /* 0x0000000406067c10 */ /* 0x001fc8000ff5e0ff */
[----:B------:R-:W-:-:S04]  /*17a0*/  SHF.L.U64.HI R7, R8, 0x2, R7 ;  /* 0x0000000208077819 */ /* 0x000fc80000010207 */
[----:B------:R-:W-:Y:S01]  /*17b0*/  IADD3.X R7, PT, PT, R7, UR5, RZ, P2, !PT ;  /* 0x0000000507077c10 */ /* 0x000fe200097fe4ff */
[----:B------:R-:W-:Y:S06]  /*17c0*/  @!P0 BRA `(.L_x_14) ;  /* 0x0000000000588947 */ /* 0x000fec0003800000 */
[----:B-1----:R-:W-:Y:S01]  /*17d0*/  LEA R13, R0, R15, 0x7 ;  /* 0x0000000f000d7211 */ /* 0x002fe200078e38ff */
[----:B------:R-:W0:Y:S04]  /*17e0*/  LDCU UR4, c[0x0][0x38c] ;  /* 0x00007180ff0477ac */ /* 0x000e280008000800 */
[----:B------:R-:W-:-:S04]  /*17f0*/  IMAD.WIDE R10, R13, 0x4, R4 ;  /* 0x000000040d0a7825 */ /* 0x000fc800078e0204 */
[C---:B------:R-:W-:Y:S01]  /*1800*/  IMAD.WIDE R8, R13.reuse, 0x4, R2 ;  /* 0x000000040d087825 */ /* 0x040fe200078e0202 */
[----:B------:R-:W0:Y:S04]  /*1810*/  LDG.E R16, desc[UR14][R10.64] ;  /* 0x0000000e0a107981 */ /* 0x000e28000c1e1900 */
[----:B------:R-:W0:Y:S01]  /*1820*/  LDG.E R17, desc[UR14][R8.64] ;  /* 0x0000000e08117981 */ /* 0x000e22000c1e1900 */
[----:B------:R-:W-:-:S04]  /*1830*/  IMAD.WIDE R12, R13, 0x4, R6 ;  /* 0x000000040d0c7825 */ /* 0x000fc800078e0206 */
[----:B0-----:R-:W-:-:S05]  /*1840*/  IMAD R17, R16, UR4, R17 ;  /* 0x0000000410117c24 */ /* 0x001fca000f8e0211 */
[----:B------:R0:W-:Y:S04]  /*1850*/  STG.E desc[UR14][R12.64], R17 ;  /* 0x000000110c007986 */ /* 0x0001e8000c10190e */
[----:B------:R-:W2:Y:S04]  /*1860*/  LDG.E R16, desc[UR14][R10.64+0x200] ;  /* 0x0002000e0a107981 */ /* 0x000ea8000c1e1900 */
[----:B------:R-:W2:Y:S02]  /*1870*/  LDG.E R19, desc[UR14][R8.64+0x200] ;  /* 0x0002000e08137981 */ /* 0x000ea4000c1e1900 */
[----:B--2---:R-:W-:-:S05]  /*1880*/  IMAD R19, R16, UR4, R19 ;  /* 0x0000000410137c24 */ /* 0x004fca000f8e0213 */
[----:B------:R0:W-:Y:S04]  /*1890*/  STG.E desc[UR14][R12.64+0x200], R19 ;  /* 0x000200130c007986 */ /* 0x0001e8000c10190e */
[----:B------:R-:W2:Y:S04]  /*18a0*/  LDG.E R16, desc[UR14][R10.64+0x400] ;  /* 0x0004000e0a107981 */ /* 0x000ea8000c1e1900 */
[----:B------:R-:W2:Y:S02]  /*18b0*/  LDG.E R21, desc[UR14][R8.64+0x400] ;  /* 0x0004000e08157981 */ /* 0x000ea4000c1e1900 */
[----:B--2---:R-:W-:-:S05]  /*18c0*/  IMAD R21, R16, UR4, R21 ;  /* 0x0000000410157c24 */ /* 0x004fca000f8e0215 */
[----:B------:R0:W-:Y:S04]  /*18d0*/  STG.E desc[UR14][R12.64+0x400], R21 ;  /* 0x000400150c007986 */ /* 0x0001e8000c10190e */
[----:B------:R-:W2:Y:S04]  /*18e0*/  LDG.E R16, desc[UR14][R10.64+0x600] ;  /* 0x0006000e0a107981 */ /* 0x000ea8000c1e1900 */
[----:B------:R-:W2:Y:S01]  /*18f0*/  LDG.E R23, desc[UR14][R8.64+0x600] ;  /* 0x0006000e08177981 */ /* 0x000ea2000c1e1900 */
[----:B------:R-:W-:Y:S01]  /*1900*/  IADD3 R0, PT, PT, R0, 0x4, RZ ;  /* 0x0000000400007810 */ /* 0x000fe20007ffe0ff */
[----:B--2---:R-:W-:-:S05]  /*1910*/  IMAD R23, R16, UR4, R23 ;  /* 0x0000000410177c24 */ /* 0x004fca000f8e0217 */
[----:B------:R0:W-:Y:S02]  /*1920*/  STG.E desc[UR14][R12.64+0x600], R23 ;  /* 0x000600170c007986 */ /* 0x0001e4000c10190e */
.L_x_14:
[----:B------:R-:W-:Y:S05]  /*1930*/  @!P1 EXIT ;  /* 0x000000000000994d */ /* 0x000fea0003800000 */
[----:B------:R-:W-:Y:S02]  /*1940*/  ISETP.NE.AND P0, PT, R18, 0x1, PT ;  /* 0x000000011200780c */ /* 0x000fe40003f05270 */
[----:B------:R-:W-:-:S04]  /*1950*/  LOP3.LUT R14, R14, 0x1, RZ, 0xc0, !PT ;  /* 0x000000010e0e7812 */ /* 0x000fc800078ec0ff */
[----:B------:R-:W-:-:S07]  /*1960*/  ISETP.NE.U32.AND P1, PT, R14, 0x1, PT ;  /* 0x000000010e00780c */ /* 0x000fce0003f25070 */
[----:B------:R-:W-:Y:S06]  /*1970*/  @!P0 BRA `(.L_x_15) ;  /* 0x0000000000388947 */ /* 0x000fec0003800000 */
[----:B01----:R-:W-:Y:S01]  /*1980*/  IMAD R13, R0, 0x80, R15 ;  /* 0x00000080000d7824 */ /* 0x003fe200078e020f */
[----:B------:R-:W0:Y:S03]  /*1990*/  LDCU UR4, c[0x0][0x38c] ;  /* 0x00007180ff0477ac */ /* 0x000e260008000800 */
[----:B------:R-:W-:-:S04]  /*19a0*/  IMAD.WIDE R8, R13, 0x4, R4 ;  /* 0x000000040d087825 */ /* 0x000fc800078e0204 */
[C---:B------:R-:W-:Y:S01]  /*19b0*/  IMAD.WIDE R10, R13.reuse, 0x4, R2 ;  /* 0x000000040d0a7825 */ /* 0x040fe200078e0202 */
[----:B------:R-:W0:Y:S04]  /*19c0*/  LDG.E R14, desc[UR14][R8.64] ;  /* 0x0000000e080e7981 */ /* 0x000e28000c1e1900 */
[----:B------:R-:W0:Y:S01]  /*19d0*/  LDG.E R17, desc[UR14][R10.64] ;  /* 0x0000000e0a117981 */ /* 0x000e22000c1e1900 */
[----:B------:R-:W-:-:S04]  /*19e0*/  IMAD.WIDE R12, R13, 0x4, R6 ;  /* 0x000000040d0c7825 */ /* 0x000fc800078e0206 */
[----:B0-----:R-:W-:-:S05]  /*19f0*/  IMAD R17, R14, UR4, R17 ;  /* 0x000000040e117c24 */ /* 0x001fca000f8e0211 */
[----:B------:R2:W-:Y:S04]  /*1a00*/  STG.E desc[UR14][R12.64], R17 ;  /* 0x000000110c007986 */ /* 0x0005e8000c10190e */
[----:B------:R-:W3:Y:S04]  /*1a10*/  LDG.E R14, desc[UR14][R8.64+0x200] ;  /* 0x0002000e080e7981 */ /* 0x000ee8000c1e1900 */
[----:B------:R-:W3:Y:S01]  /*1a20*/  LDG.E R19, desc[UR14][R10.64+0x200] ;  /* 0x0002000e0a137981 */ /* 0x000ee2000c1e1900 */
[----:B------:R-:W-:Y:S01]  /*1a30*/  IADD3 R0, PT, PT, R0, 0x2, RZ ;  /* 0x0000000200007810 */ /* 0x000fe20007ffe0ff */
[----:B---3--:R-:W-:-:S05]  /*1a40*/  IMAD R19, R14, UR4, R19 ;  /* 0x000000040e137c24 */ /* 0x008fca000f8e0213 */
[----:B------:R2:W-:Y:S02]  /*1a50*/  STG.E desc[UR14][R12.64+0x200], R19 ;  /* 0x000200130c007986 */ /* 0x0005e4000c10190e */
.L_x_15:
[----:B------:R-:W-:Y:S05]  /*1a60*/  @P1 EXIT ;  /* 0x000000000000194d */ /* 0x000fea0003800000 */
[----:B-1----:R-:W-:Y:S01]  /*1a70*/  LEA R15, R0, R15, 0x7 ;  /* 0x0000000f000f7211 */ /* 0x002fe200078e38ff */
[----:B------:R-:W1:Y:S04]  /*1a80*/  LDCU UR4, c[0x0][0x38c] ;  /* 0x00007180ff0477ac */ /* 0x000e680008000800 */
[----:B------:R-:W-:-:S04]  /*1a90*/  IMAD.WIDE R4, R15, 0x4, R4 ;  /* 0x000000040f047825 */ /* 0x000fc800078e0204 */
[C---:B------:R-:W-:Y:S02]  /*1aa0*/  IMAD.WIDE R2, R15.reuse, 0x4, R2 ;  /* 0x000000040f027825 */ /* 0x040fe400078e0202 */
[----:B------:R-:W1:Y:S04]  /*1ab0*/  LDG.E R4, desc[UR14][R4.64] ;  /* 0x0000000e04047981 */ /* 0x000e68000c1e1900 */
[----:B------:R-:W1:Y:S01]  /*1ac0*/  LDG.E R3, desc[UR14][R2.64] ;  /* 0x0000000e02037981 */ /* 0x000e62000c1e1900 */
[----:B------:R-:W-:-:S04]  /*1ad0*/  IMAD.WIDE R6, R15, 0x4, R6 ;  /* 0x000000040f067825 */ /* 0x000fc800078e0206 */
[----:B-1----:R-:W-:-:S05]  /*1ae0*/  IMAD R9, R4, UR4, R3 ;  /* 0x0000000404097c24 */ /* 0x002fca000f8e0203 */
[----:B------:R-:W-:Y:S01]  /*1af0*/  STG.E desc[UR14][R6.64], R9 ;  /* 0x0000000906007986 */ /* 0x000fe2000c10190e */
[----:B------:R-:W-:Y:S05]  /*1b00*/  EXIT ;  /* 0x000000000000794d */ /* 0x000fea0003800000 */
.L_x_16:
[----:B------:R-:W-:-:S00]  /*1b10*/  BRA `(.L_x_16) ;  /* 0xfffffffc00fc7947 */ /* 0x000fc0000383ffff */
[----:B------:R-:W-:-:S00]  /*1b20*/  NOP ;  /* 0x0000000000007918 */ /* 0x000fc00000000000 */
        /* <DEDUP_REMOVED lines=13> */
.L_x_35:


//--------------------- .text._ZN3cub18CUB_300001_SM_10006detail9transform16transform_kernelINS2_10policy_hubILb1EN4cuda3std3__45tupleIJN6thrust24THRUST_300001_SM_1000_NS6detail15normal_iteratorINSA_10device_ptrIiEEEESF_EEEE10policy1000Ei13saxpy_functorIiESF_JPiSL_EEEvT0_iT1_T2_DpNS2_10kernel_argIT3_EE --------------------------
	.section	.text._ZN3cub18CUB_300001_SM_10006detail9transform16transform_kernelINS2_10policy_hubILb1EN4cuda3std3__45tupleIJN6thrust24THRUST_300001_SM_1000_NS6detail15normal_iteratorINSA_10device_ptrIiEEEESF_EEEE10policy1000Ei13saxpy_functorIiESF_JPiSL_EEEvT0_iT1_T2_DpNS2_10kernel_argIT3_EE,"ax",@progbits
	.align	128
        .global         _ZN3cub18CUB_300001_SM_10006detail9transform16transform_kernelINS2_10policy_hubILb1EN4cuda3std3__45tupleIJN6thrust24THRUST_300001_SM_1000_NS6detail15normal_iteratorINSA_10device_ptrIiEEEESF_EEEE10policy1000Ei13saxpy_functorIiESF_JPiSL_EEEvT0_iT1_T2_DpNS2_10kernel_argIT3_EE
        .type           _ZN3cub18CUB_300001_SM_10006detail9transform16transform_kernelINS2_10policy_hubILb1EN4cuda3std3__45tupleIJN6thrust24THRUST_300001_SM_1000_NS6detail15normal_iteratorINSA_10device_ptrIiEEEESF_EEEE10policy1000Ei13saxpy_functorIiESF_JPiSL_EEEvT0_iT1_T2_DpNS2_10kernel_argIT3_EE,@function
        .size           _ZN3cub18CUB_300001_SM_10006detail9transform16transform_kernelINS2_10policy_hubILb1EN4cuda3std3__45tupleIJN6thrust24THRUST_300001_SM_1000_NS6detail15normal_iteratorINSA_10device_ptrIiEEEESF_EEEE10policy1000Ei13saxpy_functorIiESF_JPiSL_EEEvT0_iT1_T2_DpNS2_10kernel_argIT3_EE,(.L_x_36 - _ZN3cub18CUB_300001_SM_10006detail9transform16transform_kernelINS2_10policy_hubILb1EN4cuda3std3__45tupleIJN6thrust24THRUST_300001_SM_1000_NS6detail15normal_iteratorINSA_10device_ptrIiEEEESF_EEEE10policy1000Ei13saxpy_functorIiESF_JPiSL_EEEvT0_iT1_T2_DpNS2_10kernel_argIT3_EE)
        .other          _ZN3cub18CUB_300001_SM_10006detail9transform16transform_kernelINS2_10policy_hubILb1EN4cuda3std3__45tupleIJN6thrust24THRUST_300001_SM_1000_NS6detail15normal_iteratorINSA_10device_ptrIiEEEESF_EEEE10policy1000Ei13saxpy_functorIiESF_JPiSL_EEEvT0_iT1_T2_DpNS2_10kernel_argIT3_EE,@"STO_CUDA_ENTRY STV_DEFAULT"
_ZN3cub18CUB_300001_SM_10006detail9transform16transform_kernelINS2_10policy_hubILb1EN4cuda3std3__45tupleIJN6thrust24THRUST_300001_SM_1000_NS6detail15normal_iteratorINSA_10device_ptrIiEEEESF_EEEE10policy1000Ei13saxpy_functorIiESF_JPiSL_EEEvT0_iT1_T2_DpNS2_10kernel_argIT3_EE:
.text._ZN3cub18CUB_300001_SM_10006detail9transform16transform_kernelINS2_10policy_hubILb1EN4cuda3std3__45tupleIJN6thrust24THRUST_300001_SM_1000_NS6detail15normal_iteratorINSA_10device_ptrIiEEEESF_EEEE10policy1000Ei13saxpy_functorIiESF_JPiSL_EEEvT0_iT1_T2_DpNS2_10kernel_argIT3_EE:
[----:B------:R-:W-:Y:S08]  /*0000*/  LDC R1, c[0x0][0x37c] ;  /* 0x0000df00ff017b82 */ /* 0x000ff00000000800 */
[----:B------:R-:W0:Y:S01]  /*0010*/  S2UR UR18, SR_CTAID.X ;  /* 0x00000000001279c3 */ /* 0x000e220000002500 */
[----:B------:R-:W1:Y:S01]  /*0020*/  LDCU.64 UR12, c[0x0][0x380] ;  /* 0x00007000ff0c77ac */ /* 0x000e620008000a00 */
[----:B------:R-:W2:Y:S01]  /*0030*/  S2R R0, SR_TID.X ;  /* 0x0000000000007919 */ /* 0x000ea20000002100 */
[----:B------:R-:W-:Y:S01]  /*0040*/  BSSY.RECONVERGENT B0, `(.L_x_17) ;  /* 0x0000020000007945 */ /* 0x000fe20003800200 */
[----:B-1----:R-:W-:-:S04]  /*0050*/  USHF.L.U32 UR11, UR13, 0x7, URZ ;  /* 0x000000070d0b7899 */ /* 0x002fc800080006ff */
[----:B0-----:R-:W-:-:S04]  /*0060*/  UIMAD UR8, UR11, UR18, URZ ;  /* 0x000000120b0872a4 */ /* 0x001fc8000f8e02ff */
[----:B------:R-:W-:-:S04]  /*0070*/  UIADD3 UR10, UPT, UPT, -UR8, UR12, URZ ;  /* 0x0000000c080a7290 */ /* 0x000fc8000fffe1ff */
[----:B------:R-:W-:Y:S01]  /*0080*/  UISETP.LT.AND UP0, UPT, UR11, UR10, UPT ;  /* 0x0000000a0b00728c */ /* 0x000fe2000bf01270 */
[----:B--2---:R-:W-:-:S03]  /*0090*/  SHF.L.U32 R4, R0, 0x7, RZ ;  /* 0x0000000700047819 */ /* 0x004fc600000006ff */
[----:B------:R-:W-:-:S04]  /*00a0*/  USEL UR12, UR11, UR10, UP0 ;  /* 0x0000000a0b0c7287 */ /* 0x000fc80008000000 */
[----:B------:R-:W-:-:S06]  /*00b0*/  USHF.L.U32 UR4, UR12, 0x2, URZ ;  /* 0x000000020c047899 */ /* 0x000fcc00080006ff */
[----:B------:R-:W-:-:S13]  /*00c0*/  ISETP.GE.AND P0, PT, R4, UR4, PT ;  /* 0x0000000404007c0c */ /* 0x000fda000bf06270 */
[----:B------:R-:W-:Y:S05]  /*00d0*/  @P0 BRA `(.L_x_18) ;  /* 0x0000000000580947 */ /* 0x000fea0003800000 */
[----:B------:R-:W0:Y:S01]  /*00e0*/  LDC.64 R2, c[0x0][0x398] ;  /* 0x0000e600ff027b82 */ /* 0x000e220000000a00 */
[----:B------:R-:W-:Y:S01]  /*00f0*/  MOV R7, UR8 ;  /* 0x0000000800077c02 */ /* 0x000fe20008000f00 */
[----:B------:R-:W-:Y:S01]  /*0100*/  BSSY.RECONVERGENT B1, `(.L_x_19) ;  /* 0x000000a000017945 */ /* 0x000fe20003800200 */
[----:B------:R-:W-:Y:S02]  /*0110*/  IMAD.MOV.U32 R5, RZ, RZ, R4 ;  /* 0x000000ffff057224 */ /* 0x000fe400078e0004 */
[----:B0-----:R-:W-:-:S04]  /*0120*/  IMAD.WIDE.U32 R2, R0, 0x80, R2 ;  /* 0x0000008000027825 */ /* 0x001fc800078e0002 */
[----:B------:R-:W-:-:S07]  /*0130*/  IMAD.WIDE R2, R7, 0x4, R2 ;  /* 0x0000000407027825 */ /* 0x000fce00078e0202 */
.L_x_20:
[----:B------:R-:W-:Y:S01]  /*0140*/  IADD3 R5, PT, PT, R5, 0x4000, RZ ;  /* 0x0000400005057810 */ /* 0x000fe20007ffe0ff */
[----:B------:R0:W-:Y:S03]  /*0150*/  CCTL.E.PF2 [R2] ;  /* 0x000000000200798f */ /* 0x0001e60000800100 */
[----:B------:R-:W-:Y:S02]  /*0160*/  ISETP.GE.AND P0, PT, R5, UR4, PT ;  /* 0x0000000405007c0c */ /* 0x000fe4000bf06270 */
[----:B0-----:R-:W-:-:S04]  /*0170*/  IADD3 R2, P1, PT, R2, 0x4000, RZ ;  /* 0x0000400002027810 */ /* 0x001fc80007f3e0ff */
[----:B------:R-:W-:-:S07]  /*0180*/  IADD3.X R3, PT, PT, RZ, R3, RZ, P1, !PT ;  /* 0x00000003ff037210 */ /* 0x000fce0000ffe4ff */
[----:B------:R-:W-:Y:S05]  /*0190*/  @!P0 BRA `(.L_x_20) ;  /* 0xfffffffc00e88947 */ /* 0x000fea000383ffff */
[----:B------:R-:W-:Y:S05]  /*01a0*/  BSYNC.RECONVERGENT B1 ;  /* 0x0000000000017941 */ /* 0x000fea0003800200 */
.L_x_19:
[----:B------:R-:W0:Y:S02]  /*01b0*/  LDC.64 R2, c[0x0][0x3a8] ;  /* 0x0000ea00ff027b82 */ /* 0x000e240000000a00 */
[----:B0-----:R-:W-:-:S04]  /*01c0*/  IMAD.WIDE.U32 R2, R0, 0x80, R2 ;  /* 0x0000008000027825 */ /* 0x001fc800078e0002 */
[----:B------:R-:W-:-:S07]  /*01d0*/  IMAD.WIDE R2, R7, 0x4, R2 ;  /* 0x0000000407027825 */ /* 0x000fce00078e0202 */
.L_x_21:
[----:B------:R-:W-:Y:S01]  /*01e0*/  VIADD R4, R4, 0x4000 ;  /* 0x0000400004047836 */ /* 0x000fe20000000000 */
[----:B------:R0:W-:Y:S04]  /*01f0*/  CCTL.E.PF2 [R2] ;  /* 0x000000000200798f */ /* 0x0001e80000800100 */
[----:B------:R-:W-:Y:S02]  /*0200*/  ISETP.GE.AND P0, PT, R4, UR4, PT ;  /* 0x0000000404007c0c */ /* 0x000fe4000bf06270 */
[----:B0-----:R-:W-:-:S04]  /*0210*/  IADD3 R2, P1, PT, R2, 0x4000, RZ ;  /* 0x0000400002027810 */ /* 0x001fc80007f3e0ff */
[----:B------:R-:W-:-:S07]  /*0220*/  IADD3.X R3, PT, PT, RZ, R3, RZ, P1, !PT ;  /* 0x00000003ff037210 */ /* 0x000fce0000ffe4ff */
[----:B------:R-:W-:Y:S05]  /*0230*/  @!P0 BRA `(.L_x_21) ;  /* 0xfffffffc00e88947 */ /* 0x000fea000383ffff */
.L_x_18:
[----:B------:R-:W-:Y:S05]  /*0240*/  BSYNC.RECONVERGENT B0 ;  /* 0x0000000000007941 */ /* 0x000fea0003800200 */
.L_x_17:
[----:B------:R-:W0:Y:S01]  /*0250*/  LDCU.128 UR4, c[0x0][0x390] ;  /* 0x00007200ff0477ac */ /* 0x000e220008000c00 */
[----:B------:R-:W-:Y:S01]  /*0260*/  UIMAD.WIDE UR8, UR8, 0x4, URZ ;  /* 0x00000004080878a5 */ /* 0x000fe2000f8e02ff */
[----:B------:R-:W1:Y:S01]  /*0270*/  LDCU.64 UR20, c[0x0][0x358] ;  /* 0x00006b00ff1477ac */ /* 0x000e620008000a00 */
[----:B------:R-:W2:Y:S02]  /*0280*/  LDCU.64 UR14, c[0x0][0x3a8] ;  /* 0x00007500ff0e77ac */ /* 0x000ea40008000a00 */
[----:B0-----:R-:W-:-:S04]  /*0290*/  UIADD3 UR16, UP0, UPT, UR8, UR4, URZ ;  /* 0x0000000408107290 */ /* 0x001fc8000ff1e0ff */
[----:B------:R-:W-:Y:S02]  /*02a0*/  UIADD3.X UR17, UPT, UPT, UR9, UR5, URZ, UP0, !UPT ;  /* 0x0000000509117290 */ /* 0x000fe400087fe4ff */
[----:B------:R-:W-:-:S09]  /*02b0*/  UISETP.GT.AND UP0, UPT, UR11, UR10, UPT ;  /* 0x0000000a0b00728c */ /* 0x000fd2000bf04270 */
[----:B-12---:R-:W-:Y:S05]  /*02c0*/  BRA.U UP0, `(.L_x_22) ;  /* 0x0000000900647547 */ /* 0x006fea000b800000 */
[----:B------:R-:W-:-:S06]  /*02d0*/  UISETP.GE.AND UP0, UPT, UR13, 0x1, UPT ;  /* 0x000000010d00788c */ /* 0x000fcc000bf06270 */
[----:B------:R-:W-:-:S13]  /*02e0*/  PLOP3.LUT P0, PT, PT, PT, UP0, 0x80, 0x8 ;  /* 0x000000000008781c */ /* 0x000fda0003f0f008 */
[----:B------:R-:W-:Y:S05]  /*02f0*/  @!P0 EXIT ;  /* 0x000000000000894d */ /* 0x000fea0003800000 */
[----:B------:R-:W-:Y:S01]  /*0300*/  UISETP.GE.U32.AND UP0, UPT, UR13, 0x8, UPT ;  /* 0x000000080d00788c */ /* 0x000fe2000bf06070 */
[----:B------:R-:W-:-:S08]  /*0310*/  HFMA2 R10, -RZ, RZ, 0, 0 ;  /* 0x00000000ff0a7431 */ /* 0x000fd000000001ff */
[----:B------:R-:W-:Y:S05]  /*0320*/  BRA.U !UP0, `(.L_x_23) ;  /* 0x00000005082c7547 */ /* 0x000fea000b800000 */
[----:B------:R-:W0:Y:S01]  /*0330*/  LDC.64 R2, c[0x0][0x390] ;  /* 0x0000e400ff027b82 */ /* 0x000e220000000a00 */
[----:B------:R-:W-:Y:S01]  /*0340*/  UMOV UR10, UR8 ;  /* 0x00000008000a7c82 */ /* 0x000fe20008000000 */
[----:B------:R-:W-:Y:S01]  /*0350*/  UMOV UR11, UR9 ;  /* 0x00000009000b7c82 */ /* 0x000fe20008000000 */
[----:B------:R-:W-:Y:S02]  /*0360*/  UIADD3 UR9, UP2, UPT, UR10, 0x600, URZ ;  /* 0x000006000a097890 */ /* 0x000fe4000ff5e0ff */
[----:B------:R-:W-:Y:S02]  /*0370*/  ULOP3.LUT UR8, UR13, 0x7ffffff8, URZ, 0xc0, !UPT ;  /* 0x7ffffff80d087892 */ /* 0x000fe4000f8ec0ff */
[----:B------:R-:W-:Y:S01]  /*0380*/  UIADD3 UR12, UP0, UPT, UR9, UR4, URZ ;  /* 0x00000004090c7290 */ /* 0x000fe2000ff1e0ff */
[----:B------:R-:W1:Y:S01]  /*0390*/  LDC.64 R4, c[0x0][0x398] ;  /* 0x0000e600ff047b82 */ /* 0x000e620000000a00 */
[----:B------:R-:W-:Y:S02]  /*03a0*/  UIADD3.X UR4, UPT, UPT, URZ, UR11, URZ, UP2, !UPT ;  /* 0x0000000bff047290 */ /* 0x000fe400097fe4ff */
[----:B------:R-:W-:-:S02]  /*03b0*/  UIADD3 UR6, UP1, UPT, UR9, UR6, URZ ;  /* 0x0000000609067290 */ /* 0x000fc4000ff3e0ff */
[----:B------:R-:W-:Y:S01]  /*03c0*/  UIADD3 UR14, UP2, UPT, UR9, UR14, URZ ;  /* 0x0000000e090e7290 */ /* 0x000fe2000ff5e0ff */
[----:B------:R-:W2:Y:S02]  /*03d0*/  LDCU UR19, c[0x0][0x388] ;  /* 0x00007100ff1377ac */ /* 0x000ea40008000800 */
[----:B------:R-:W3:Y:S01]  /*03e0*/  LDC.64 R6, c[0x0][0x3a8] ;  /* 0x0000ea00ff067b82 */ /* 0x000ee20000000a00 */
[----:B------:R-:W-:Y:S02]  /*03f0*/  UIADD3.X UR7, UPT, UPT, UR4, UR7, URZ, UP1, !UPT ;  /* 0x0000000704077290 */ /* 0x000fe40008ffe4ff */
[----:B------:R-:W-:Y:S02]  /*0400*/  UIADD3.X UR5, UPT, UPT, UR4, UR5, URZ, UP0, !UPT ;  /* 0x0000000504057290 */ /* 0x000fe400087fe4ff */
[----:B------:R-:W-:Y:S01]  /*0410*/  UIADD3.X UR15, UPT, UPT, UR4, UR15, URZ, UP2, !UPT ;  /* 0x0000000f040f7290 */ /* 0x000fe200097fe4ff */
[----:B0-----:R-:W-:Y:S01]  /*0420*/  IMAD.WIDE.U32 R2, R0, 0x4, R2 ;  /* 0x0000000400027825 */ /* 0x001fe200078e0002 */
[----:B------:R-:W-:-:S03]  /*0430*/  UIADD3 UR8, UPT, UPT, -UR8, URZ, URZ ;  /* 0x000000ff08087290 */ /* 0x000fc6000fffe1ff */
[----:B-1----:R-:W-:-:S04]  /*0440*/  IMAD.WIDE.U32 R4, R0, 0x4, R4 ;  /* 0x0000000400047825 */ /* 0x002fc800078e0004 */
[----:B---3--:R-:W-:-:S04]  /*0450*/  IMAD.WIDE.U32 R6, R0, 0x4, R6 ;  /* 0x0000000400067825 */ /* 0x008fc800078e0006 */
[----:B--2---:R-:W-:-:S07]  /*0460*/  VIADD R0, R0, 0x80 ;  /* 0x0000008000007836 */ /* 0x004fce0000000000 */
.L_x_24:
        /* <DEDUP_REMOVED lines=10> */
[----:B------:R-:W-:-:S02]  /*0510*/  MOV R11, UR15 ;  /* 0x0000000f000b7c02 */ /* 0x000fc40008000f00 */
[----:B------:R-:W-:Y:S01]  /*0520*/  IADD3.X R17, PT, PT, R3, UR11, RZ, P0, !PT ;  /* 0x0000000b03117c10 */ /* 0x000fe200087fe4ff */
[----:B------:R-:W-:-:S04]  /*0530*/  IMAD.WIDE R8, R0, 0x4, R8 ;  /* 0x0000000400087825 */ /* 0x000fc800078e0208 */
        /* <DEDUP_REMOVED lines=14> */
[----:B------:R-:W3:Y:S04]  /*0620*/  LDG.E R14, desc[UR20][R8.64+-0x200] ;  /* 0xfffe0014080e7981 */ /* 0x000ee8000c1e1900 */
[----:B0-----:R-:W3:Y:S02]  /*0630*/  LDG.E R17, desc[UR20][R10.64+-0x200] ;  /* 0xfffe00140a117981 */ /* 0x001ee4000c1e1900 */
        /* <DEDUP_REMOVED lines=16> */
[----:B------:R-:W-:Y:S02]  /*0740*/  UIADD3 UR10, UP0, UPT, UR10, 0x1000, URZ ;  /* 0x000010000a0a7890 */ /* 0x000fe4000ff1e0ff */
[----:B------:R-:W-:-:S02]  /*0750*/  UIADD3 UR8, UPT, UPT, UR8, 0x8, URZ ;  /* 0x0000000808087890 */ /* 0x000fc4000fffe0ff */
[----:B------:R-:W-:Y:S02]  /*0760*/  UIADD3.X UR11, UPT, UPT, URZ, UR11, URZ, UP0, !UPT ;  /* 0x0000000bff0b7290 */ /* 0x000fe400087fe4ff */
[----:B------:R-:W-:Y:S01]  /*0770*/  UISETP.NE.AND UP0, UPT, UR8, URZ, UPT ;  /* 0x000000ff0800728c */ /* 0x000fe2000bf05270 */
[----:B------:R-:W-:Y:S01]  /*0780*/  IADD3 R0, PT, PT, R0, 0x400, RZ ;  /* 0x0000040000007810 */ /* 0x000fe20007ffe0ff */
[----:B--2---:R-:W-:-:S05]  /*0790*/  IMAD R17, R14, UR19, R17 ;  /* 0x000000130e117c24 */ /* 0x004fca000f8e0211 */
[----:B------:R3:W-:Y:S02]  /*07a0*/  STG.E desc[UR20][R12.64+0x600], R17 ;  /* 0x000600110c007986 */ /* 0x0007e4000c101914 */
[----:B------:R-:W-:Y:S05]  /*07b0*/  BRA.U UP0, `(.L_x_24) ;  /* 0xfffffffd002c7547 */ /* 0x000fea000b83ffff */
[----:B------:R-:W0:Y:S02]  /*07c0*/  LDC R10, c[0x0][0x384] ;  /* 0x0000e100ff0a7b82 */ /* 0x000e240000000800 */
[----:B0-----:R-:W-:-:S07]  /*07d0*/  LOP3.LUT R10, R10, 0x7ffffff8, RZ, 0xc0, !PT ;  /* 0x7ffffff80a0a7812 */ /* 0x001fce00078ec0ff */
.L_x_23:
[----:B------:R-:W0:Y:S02]  /*07e0*/  LDC R0, c[0x0][0x384] ;  /* 0x0000e100ff007b82 */ /* 0x000e240000000800 */
[----:B0-----:R-:W-:-:S13]  /*07f0*/  LOP3.LUT P0, R3, R0, 0x7, RZ, 0xc0, !PT ;  /* 0x0000000700037812 */ /* 0x001fda000780c0ff */
[----:B------:R-:W-:Y:S05]  /*0800*/  @!P0 EXIT ;  /* 0x000000000000894d */ /* 0x000fea0003800000 */
[----:B------:R-:W0:Y:S01]  /*0810*/  LDCU.64 UR4, c[0x0][0x3a8] ;  /* 0x00007500ff0477ac */ /* 0x000e220008000a00 */
[C---:B------:R-:W-:Y:S01]  /*0820*/  SHF.L.U32 R2, R0.reuse, 0x7, RZ ;  /* 0x0000000700027819 */ /* 0x040fe200000006ff */
[----:B------:R-:W1:Y:S01]  /*0830*/  S2R R11, SR_TID.X ;  /* 0x00000000000b7919 */ /* 0x000e620000002100 */
[----:B------:R-:W-:Y:S01]  /*0840*/  ISETP.GE.U32.AND P0, PT, R3, 0x4, PT ;  /* 0x000000040300780c */ /* 0x000fe20003f06070 */
[----:B------:R-:W2:Y:S01]  /*0850*/  LDCU.64 UR6, c[0x0][0x398] ;  /* 0x00007300ff0677ac */ /* 0x000ea20008000a00 */
[----:B------:R-:W-:Y:S01]  /*0860*/  LOP3.LUT R16, R0, 0x3, RZ, 0xc0, !PT ;  /* 0x0000000300107812 */ /* 0x000fe200078ec0ff */
[----:B------:R-:W-:-:S03]  /*0870*/  IMAD R2, R2, UR18, RZ ;  /* 0x0000001202027c24 */ /* 0x000fc6000f8e02ff */
[----:B------:R-:W-:Y:S01]  /*0880*/  ISETP.NE.AND P1, PT, R16, RZ, PT ;  /* 0x000000ff1000720c */ /* 0x000fe20003f25270 */
[----:B------:R-:W-:-:S03]  /*0890*/  IMAD.WIDE R4, R2, 0x4, RZ ;  /* 0x0000000402047825 */ /* 0x000fc600078e02ff */
[C---:B0-----:R-:W-:Y:S02]  /*08a0*/  IADD3 R2, P2, PT, R4.reuse, UR4, RZ ;  /* 0x0000000404027c10 */ /* 0x041fe4000ff5e0ff */
[----:B--2---:R-:W-:Y:S02]  /*08b0*/  IADD3 R4, P3, PT, R4, UR6, RZ ;  /* 0x0000000604047c10 */ /* 0x004fe4000ff7e0ff */
[C---:B------:R-:W-:Y:S02]  /*08c0*/  IADD3.X R3, PT, PT, R5.reuse, UR5, RZ, P2, !PT ;  /* 0x0000000505037c10 */ /* 0x040fe400097fe4ff */
[----:B------:R-:W-:Y:S01]  /*08d0*/  IADD3.X R5, PT, PT, R5, UR7, RZ, P3, !PT ;  /* 0x0000000705057c10 */ /* 0x000fe20009ffe4ff */
[----:B------:R-:W-:Y:S08]  /*08e0*/  @!P0 BRA `(.L_x_25) ;  /* 0x00000000005c8947 */ /* 0x000ff00003800000 */
[----:B-1-3--:R-:W-:Y:S01]  /*08f0*/  IMAD R13, R10, 0x80, R11 ;  /* 0x000000800a0d7824 */ /* 0x00afe200078e020b */
[----:B------:R-:W0:Y:S03]  /*0900*/  LDCU UR4, c[0x0][0x388] ;  /* 0x00007100ff0477ac */ /* 0x000e260008000800 */
[----:B------:R-:W-:-:S04]  /*0910*/  IMAD.WIDE R8, R13, 0x4, R4 ;  /* 0x000000040d087825 */ /* 0x000fc800078e0204 */
[----:B------:R-:W-:Y:S01]  /*0920*/  IMAD.WIDE R6, R13, 0x4, R2 ;  /* 0x000000040d067825 */ /* 0x000fe200078e0202 */
[----:B------:R-:W0:Y:S04]  /*0930*/  LDG.E R14, desc[UR20][R8.64] ;  /* 0x00000014080e7981 */ /* 0x000e28000c1e1900 */
[----:B------:R-:W0:Y:S01]  /*0940*/  LDG.E R15, desc[UR20][R6.64] ;  /* 0x00000014060f7981 */ /* 0x000e22000c1e1900 */
[----:B------:R-:W-:-:S05]  /*0950*/  MOV R12, 0x4 ;  /* 0x00000004000c7802 */ /* 0x000fca0000000f00 */
[----:B------:R-:W-:-:S04]  /*0960*/  IMAD.WIDE R12, R13, R12, UR16 ;  /* 0x000000100d0c7e25 */ /* 0x000fc8000f8e020c */
        /* <DEDUP_REMOVED lines=15> */
.L_x_25:
[----:B------:R-:W-:Y:S05]  /*0a60*/  @!P1 EXIT ;  /* 0x000000000000994d */ /* 0x000fea0003800000 */
[----:B------:R-:W-:Y:S02]  /*0a70*/  ISETP.NE.AND P0, PT, R16, 0x1, PT ;  /* 0x000000011000780c */ /* 0x000fe40003f05270 */
[----:B------:R-:W-:-:S04]  /*0a80*/  LOP3.LUT R0, R0, 0x1, RZ, 0xc0, !PT ;  /* 0x0000000100007812 */ /* 0x000fc800078ec0ff */
[----:B------:R-:W-:-:S07]  /*0a90*/  ISETP.NE.U32.AND P1, PT, R0, 0x1, PT ;  /* 0x000000010000780c */ /* 0x000fce0003f25070 */
[----:B------:R-:W-:Y:S06]  /*0aa0*/  @!P0 BRA `(.L_x_26) ;  /* 0x00000000003c8947 */ /* 0x000fec0003800000 */
[----:B01-3--:R-:W-:Y:S01]  /*0ab0*/  IMAD R13, R10, 0x80, R11 ;  /* 0x000000800a0d7824 */ /* 0x00bfe200078e020b */
[----:B------:R-:W0:Y:S03]  /*0ac0*/  LDCU UR4, c[0x0][0x388] ;  /* 0x00007100ff0477ac */ /* 0x000e260008000800 */
[----:B------:R-:W-:-:S04]  /*0ad0*/  IMAD.WIDE R6, R13, 0x4, R4 ;  /* 0x000000040d067825 */ /* 0x000fc800078e0204 */
[----:B------:R-:W-:Y:S01]  /*0ae0*/  IMAD.WIDE R8, R13, 0x4, R2 ;  /* 0x000000040d087825 */ /* 0x000fe200078e0202 */
[----:B------:R-:W0:Y:S04]  /*0af0*/  LDG.E R0, desc[UR20][R6.64] ;  /* 0x0000001406007981 */ /* 0x000e28000c1e1900 */
[----:B------:R-:W0:Y:S01]  /*0b00*/  LDG.E R15, desc[UR20][R8.64] ;  /* 0x00000014080f7981 */ /* 0x000e22000c1e1900 */
[----:B------:R-:W-:-:S05]  /*0b10*/  HFMA2 R12, -RZ, RZ, 0, 2.384185791015625e-07 ;  /* 0x00000004ff0c7431 */ /* 0x000fca00000001ff */
[----:B------:R-:W-:-:S04]  /*0b20*/  IMAD.WIDE R12, R13, R12, UR16 ;  /* 0x000000100d0c7e25 */ /* 0x000fc8000f8e020c */
[----:B0-----:R-:W-:-:S05]  /*0b30*/  IMAD R15, R0, UR4, R15 ;  /* 0x00000004000f7c24 */ /* 0x001fca000f8e020f */
[----:B------:R2:W-:Y:S04]  /*0b40*/  STG.E desc[UR20][R12.64], R15 ;  /* 0x0000000f0c007986 */ /* 0x0005e8000c101914 */
[----:B------:R-:W3:Y:S04]  /*0b50*/  LDG.E R0, desc[UR20][R6.64+0x200] ;  /* 0x0002001406007981 */ /* 0x000ee8000c1e1900 */
[----:B------:R-:W3:Y:S01]  /*0b60*/  LDG.E R17, desc[UR20][R8.64+0x200] ;  /* 0x0002001408117981 */ /* 0x000ee2000c1e1900 */
[----:B------:R-:W-:Y:S01]  /*0b70*/  IADD3 R10, PT, PT, R10, 0x2, RZ ;  /* 0x000000020a0a7810 */ /* 0x000fe20007ffe0ff */
[----:B---3--:R-:W-:-:S05]  /*0b80*/  IMAD R17, R0, UR4, R17 ;  /* 0x0000000400117c24 */ /* 0x008fca000f8e0211 */
[----:B------:R2:W-:Y:S02]  /*0b90*/  STG.E desc[UR20][R12.64+0x200], R17 ;  /* 0x000200110c007986 */ /* 0x0005e4000c101914 */
.L_x_26:
[----:B------:R-:W-:Y:S05]  /*0ba0*/  @P1 EXIT ;  /* 0x000000000000194d */ /* 0x000fea0003800000 */
[----:B-1----:R-:W-:Y:S01]  /*0bb0*/  IMAD R7, R10, 0x80, R11 ;  /* 0x000000800a077824 */ /* 0x002fe200078e020b */
[----:B------:R-:W1:Y:S03]  /*0bc0*/  LDCU UR4, c[0x0][0x388] ;  /* 0x00007100ff0477ac */ /* 0x000e660008000800 */
[----:B------:R-:W-:-:S04]  /*0bd0*/  IMAD.WIDE R4, R7, 0x4, R4 ;  /* 0x0000000407047825 */ /* 0x000fc800078e0204 */
[----:B------:R-:W-:Y:S02]  /*0be0*/  IMAD.WIDE R2, R7, 0x4, R2 ;  /* 0x0000000407027825 */ /* 0x000fe400078e0202 */
[----:B------:R-:W1:Y:S04]  /*0bf0*/  LDG.E R4, desc[UR20][R4.64] ;  /* 0x0000001404047981 */ /* 0x000e68000c1e1900 */
[----:B------:R-:W1:Y:S01]  /*0c00*/  LDG.E R3, desc[UR20][R2.64] ;  /* 0x0000001402037981 */ /* 0x000e62000c1e1900 */
[----:B------:R-:W-:-:S05]  /*0c10*/  MOV R6, 0x4 ;  /* 0x0000000400067802 */ /* 0x000fca0000000f00 */
[----:B------:R-:W-:-:S04]  /*0c20*/  IMAD.WIDE R6, R7, R6, UR16 ;  /* 0x0000001007067e25 */ /* 0x000fc8000f8e0206 */
[----:B-1----:R-:W-:-:S05]  /*0c30*/  IMAD R9, R4, UR4, R3 ;  /* 0x0000000404097c24 */ /* 0x002fca000f8e0203 */
[----:B------:R-:W-:Y:S01]  /*0c40*/  STG.E desc[UR20][R6.64], R9 ;  /* 0x0000000906007986 */ /* 0x000fe2000c101914 */
[----:B------:R-:W-:Y:S05]  /*0c50*/  EXIT ;  /* 0x000000000000794d */ /* 0x000fea0003800000 */
.L_x_22:
[----:B------:R-:W0:Y:S02]  /*0c60*/  LDC R6, c[0x0][0x384] ;  /* 0x0000e100ff067b82 */ /* 0x000e240000000800 */
[----:B0-----:R-:W-:-:S13]  /*0c70*/  ISETP.GE.AND P0, PT, R6, 0x1, PT ;  /* 0x000000010600780c */ /* 0x001fda0003f06270 */
[----:B------:R-:W-:Y:S05]  /*0c80*/  @!P0 EXIT ;  /* 0x000000000000894d */ /* 0x000fea0003800000 */
[----:B------:R-:W0:Y:S01]  /*0c90*/  LDCU.64 UR4, c[0x0][0x398] ;  /* 0x00007300ff0477ac */ /* 0x000e220008000a00 */
[C---:B------:R-:W-:Y:S01]  /*0ca0*/  SHF.L.U32 R2, R6.reuse, 0x7, RZ ;  /* 0x0000000706027819 */ /* 0x040fe200000006ff */
[----:B------:R-:W1:Y:S01]  /*0cb0*/  S2R R0, SR_TID.X ;  /* 0x0000000000007919 */ /* 0x000e620000002100 */
[----:B------:R-:W-:Y:S01]  /*0cc0*/  HFMA2 R7, -RZ, RZ, 0, 0 ;  /* 0x00000000ff077431 */ /* 0x000fe200000001ff */
[----:B------:R-:W2:Y:S01]  /*0cd0*/  LDCU.64 UR6, c[0x0][0x3a8] ;  /* 0x00007500ff0677ac */ /* 0x000ea20008000a00 */
[----:B------:R-:W-:Y:S01]  /*0ce0*/  LOP3.LUT R20, R6, 0x7, RZ, 0xc0, !PT ;  /* 0x0000000706147812 */ /* 0x000fe200078ec0ff */
[----:B------:R-:W-:-:S04]  /*0cf0*/  IMAD R2, R2, UR18, RZ ;  /* 0x0000001202027c24 */ /* 0x000fc8000f8e02ff */
[----:B------:R-:W-:-:S03]  /*0d00*/  IMAD.WIDE R4, R2, 0x4, RZ ;  /* 0x0000000402047825 */ /* 0x000fc600078e02ff */
[----:B0-----:R-:W-:-:S04]  /*0d10*/  IADD3 R2, P0, PT, R4, UR4, RZ ;  /* 0x0000000404027c10 */ /* 0x001fc8000ff1e0ff */
[----:B------:R-:W-:Y:S02]  /*0d20*/  IADD3.X R3, PT, PT, R5, UR5, RZ, P0, !PT ;  /* 0x0000000505037c10 */ /* 0x000fe400087fe4ff */
[----:B------:R-:W-:Y:S02]  /*0d30*/  ISETP.GE.U32.AND P0, PT, R6, 0x8, PT ;  /* 0x000000080600780c */ /* 0x000fe40003f06070 */
[----:B--2---:R-:W-:-:S04]  /*0d40*/  IADD3 R4, P1, PT, R4, UR6, RZ ;  /* 0x0000000604047c10 */ /* 0x004fc8000ff3e0ff */
[----:B------:R-:W-:-:S07]  /*0d50*/  IADD3.X R5, PT, PT, R5, UR7, RZ, P1, !PT ;  /* 0x0000000705057c10 */ /* 0x000fce0008ffe4ff */
[----:B-1----:R-:W-:Y:S05]  /*0d60*/  @!P0 BRA `(.L_x_27) ;  /* 0x0000000400208947 */ /* 0x002fea0003800000 */
[----:B------:R-:W-:Y:S01]  /*0d70*/  LOP3.LUT R7, R6, 0x7ffffff8, RZ, 0xc0, !PT ;  /* 0x7ffffff806077812 */ /* 0x000fe200078ec0ff */
[----:B------:R-:W-:Y:S01]  /*0d80*/  IMAD.MOV.U32 R6, RZ, RZ, RZ ;  /* 0x000000ffff067224 */ /* 0x000fe200078e00ff */
[----:B------:R-:W0:Y:S06]  /*0d90*/  LDCU UR4, c[0x0][0x388] ;  /* 0x00007100ff0477ac */ /* 0x000e2c0008000800 */
.L_x_30:
[----:B-1----:R-:W-:-:S04]  /*0da0*/  LEA R13, R6, R0, 0x7 ;  /* 0x00000000060d7211 */ /* 0x002fc800078e38ff */
[----:B------:R-:W-:-:S13]  /*0db0*/  ISETP.GE.AND P0, PT, R13, UR12, PT ;  /* 0x0000000c0d007c0c */ /* 0x000fda000bf06270 */
[C---:B------:R-:W-:Y:S01]  /*0dc0*/  @!P0 IMAD.WIDE.U32 R14, R13.reuse, 0x4, R2 ;  /* 0x000000040d0e8825 */ /* 0x040fe200078e0002 */
[----:B------:R-:W1:Y:S03]  /*0dd0*/  @!P0 LDC R21, c[0x0][0x388] ;  /* 0x0000e200ff158b82 */ /* 0x000e660000000800 */
[C---:B------:R-:W-:Y:S02]  /*0de0*/  @!P0 IMAD.WIDE.U32 R18, R13.reuse, 0x4, R4 ;  /* 0x000000040d128825 */ /* 0x040fe400078e0004 */
[----:B------:R-:W1:Y:S04]  /*0df0*/  @!P0 LDG.E R14, desc[UR20][R14.64] ;  /* 0x000000140e0e8981 */ /* 0x000e68000c1e1900 */
[----:B------:R2:W1:Y:S01]  /*0e00*/  @!P0 LDG.E R19, desc[UR20][R18.64] ;  /* 0x0000001412138981 */ /* 0x000462000c1e1900 */
[----:B------:R-:W-:-:S02]  /*0e10*/  IADD3 R23, PT, PT, R13, 0x80, RZ ;  /* 0x000000800d177810 */ /* 0x000fc40007ffe0ff */
[----:B------:R-:W-:Y:S02]  /*0e20*/  MOV R16, 0x4 ;  /* 0x0000000400107802 */ /* 0x000fe40000000f00 */
[C---:B------:R-:W-:Y:S01]  /*0e30*/  ISETP.GE.AND P1, PT, R23.reuse, UR12, PT ;  /* 0x0000000c17007c0c */ /* 0x040fe2000bf26270 */
[----:B------:R-:W-:-:S04]  /*0e40*/  IMAD.WIDE R8, R23, 0x4, R2 ;  /* 0x0000000417087825 */ /* 0x000fc800078e0202 */
[----:B------:R-:W-:-:S04]  /*0e50*/  @!P0 IMAD.WIDE.U32 R16, R13, R16, UR16 ;  /* 0x000000100d108e25 */ /* 0x000fc8000f8e0010 */
[----:B------:R-:W-:-:S04]  /*0e60*/  IMAD.WIDE R10, R23, 0x4, R4 ;  /* 0x00000004170a7825 */ /* 0x000fc800078e0204 */
[----:B--2---:R-:W2:Y:S01]  /*0e70*/  @!P1 LDC R18, c[0x0][0x388] ;  /* 0x0000e200ff129b82 */ /* 0x004ea20000000800 */
[----:B-1----:R-:W-:-:S05]  /*0e80*/  @!P0 IMAD R21, R14, R21, R19 ;  /* 0x000000150e158224 */ /* 0x002fca00078e0213 */
[----:B------:R1:W-:Y:S04]  /*0e90*/  @!P0 STG.E desc[UR20][R16.64], R21 ;  /* 0x0000001510008986 */ /* 0x0003e8000c101914 */
[----:B------:R-:W2:Y:S04]  /*0ea0*/  @!P1 LDG.E R12, desc[UR20][R8.64] ;  /* 0x00000014080c9981 */ /* 0x000ea8000c1e1900 */
[----:B------:R-:W2:Y:S01]  /*0eb0*/  @!P1 LDG.E R19, desc[UR20][R10.64] ;  /* 0x000000140a139981 */ /* 0x000ea2000c1e1900 */
[----:B------:R-:W-:-:S05]  /*0ec0*/  VIADD R14, R13, 0x100 ;  /* 0x000001000d0e7836 */ /* 0x000fca0000000000 */
[----:B------:R-:W-:Y:S01]  /*0ed0*/  ISETP.GE.AND P0, PT, R14, UR12, PT ;  /* 0x0000000c0e007c0c */ /* 0x000fe2000bf06270 */
[----:B------:R-:W-:-:S05]  /*0ee0*/  HFMA2 R14, -RZ, RZ, 0, 2.384185791015625e-07 ;  /* 0x00000004ff0e7431 */ /* 0x000fca00000001ff */
[----:B------:R-:W-:-:S04]  /*0ef0*/  IMAD.WIDE R14, R23, R14, UR16 ;  /* 0x00000010170e7e25 */ /* 0x000fc8000f8e020e */
[----:B--2---:R-:W-:-:S03]  /*0f00*/  @!P1 IMAD R19, R12, R18, R19 ;  /* 0x000000120c139224 */ /* 0x004fc600078e0213 */
[----:B------:R-:W2:Y:S02]  /*0f10*/  @!P0 LDC R18, c[0x0][0x388] ;  /* 0x0000e200ff128b82 */ /* 0x000ea40000000800 */
[----:B------:R3:W-:Y:S04]  /*0f20*/  @!P1 STG.E desc[UR20][R14.64], R19 ;  /* 0x000000130e009986 */ /* 0x0007e8000c101914 */
[----:B------:R-:W2:Y:S04]  /*0f30*/  @!P0 LDG.E R12, desc[UR20][R8.64+0x200] ;  /* 0x00020014080c8981 */ /* 0x000ea8000c1e1900 */
[----:B-1----:R-:W2:Y:S01]  /*0f40*/  @!P0 LDG.E R17, desc[UR20][R10.64+0x200] ;  /* 0x000200140a118981 */ /* 0x002ea2000c1e1900 */
[----:B------:R-:W-:-:S04]  /*0f50*/  IADD3 R16, PT, PT, R13, 0x180, RZ ;  /* 0x000001800d107810 */ /* 0x000fc80007ffe0ff */
[----:B------:R-:W-:Y:S01]  /*0f60*/  ISETP.GE.AND P1, PT, R16, UR12, PT ;  /* 0x0000000c10007c0c */ /* 0x000fe2000bf26270 */
[----:B--2---:R-:W-:-:S12]  /*0f70*/  @!P0 IMAD R17, R12, R18, R17 ;  /* 0x000000120c118224 */ /* 0x004fd800078e0211 */
[----:B------:R-:W1:Y:S01]  /*0f80*/  @!P1 LDC R18, c[0x0][0x388] ;  /* 0x0000e200ff129b82 */ /* 0x000e620000000800 */
[----:B------:R2:W-:Y:S04]  /*0f90*/  @!P0 STG.E desc[UR20][R14.64+0x200], R17 ;  /* 0x000200110e008986 */ /* 0x0005e8000c101914 */
[----:B------:R-:W1:Y:S04]  /*0fa0*/  @!P1 LDG.E R12, desc[UR20][R8.64+0x400] ;  /* 0x00040014080c9981 */ /* 0x000e68000c1e1900 */
[----:B------:R-:W1:Y:S01]  /*0fb0*/  @!P1 LDG.E R21, desc[UR20][R10.64+0x400] ;  /* 0x000400140a159981 */ /* 0x000e62000c1e1900 */
[----:B------:R-:W-:-:S04]  /*0fc0*/  IADD3 R16, PT, PT, R13, 0x200, RZ ;  /* 0x000002000d107810 */ /* 0x000fc80007ffe0ff */
[----:B------:R-:W-:Y:S01]  /*0fd0*/  ISETP.GE.AND P0, PT, R16, UR12, PT ;  /* 0x0000000c10007c0c */ /* 0x000fe2000bf06270 */
[----:B------:R-:W-:Y:S02]  /*0fe0*/  VIADD R16, R13, 0x280 ;  /* 0x000002800d107836 */ /* 0x000fe40000000000 */
[----:B-1----:R-:W-:-:S10]  /*0ff0*/  @!P1 IMAD R21, R12, R18, R21 ;  /* 0x000000120c159224 */ /* 0x002fd400078e0215 */
[----:B------:R-:W1:Y:S01]  /*1000*/  @!P0 LDC R18, c[0x0][0x388] ;  /* 0x0000e200ff128b82 */ /* 0x000e620000000800 */
[----:B------:R4:W-:Y:S04]  /*1010*/  @!P1 STG.E desc[UR20][R14.64+0x400], R21 ;  /* 0x000400150e009986 */ /* 0x0009e8000c101914 */
[----:B------:R-:W1:Y:S04]  /*1020*/  @!P0 LDG.E R12, desc[UR20][R8.64+0x600] ;  /* 0x00060014080c8981 */ /* 0x000e68000c1e1900 */
[----:B---3--:R-:W1:Y:S01]  /*1030*/  @!P0 LDG.E R19, desc[UR20][R10.64+0x600] ;  /* 0x000600140a138981 */ /* 0x008e62000c1e1900 */
[----:B------:R-:W-:-:S02]  /*1040*/  ISETP.GE.AND P1, PT, R16, UR12, PT ;  /* 0x0000000c10007c0c */ /* 0x000fc4000bf26270 */
[----:B------:R-:W-:Y:S01]  /*1050*/  IADD3 R16, PT, PT, R13, 0x300, RZ ;  /* 0x000003000d107810 */ /* 0x000fe20007ffe0ff */
[----:B-1----:R-:W-:-:S10]  /*1060*/  @!P0 IMAD R19, R12, R18, R19 ;  /* 0x000000120c138224 */ /* 0x002fd400078e0213 */
[----:B------:R-:W1:Y:S01]  /*1070*/  @!P1 LDC R18, c[0x0][0x388] ;  /* 0x0000e200ff129b82 */ /* 0x000e620000000800 */
[----:B------:R3:W-:Y:S04]  /*1080*/  @!P0 STG.E desc[UR20][R14.64+0x600], R19 ;  /* 0x000600130e008986 */ /* 0x0007e8000c101914 */
[----:B------:R-:W1:Y:S04]  /*1090*/  @!P1 LDG.E R12, desc[UR20][R8.64+0x800] ;  /* 0x00080014080c9981 */ /* 0x000e68000c1e1900 */
[----:B--2---:R-:W1:Y:S01]  /*10a0*/  @!P1 LDG.E R17, desc[UR20][R10.64+0x800] ;  /* 0x000800140a119981 */ /* 0x004e62000c1e1900 */
[----:B------:R-:W-:-:S13]  /*10b0*/  ISETP.GE.AND P0, PT, R16, UR12, PT ;  /* 0x0000000c10007c0c */ /* 0x000fda000bf06270 */
[----:B------:R-:W2:Y:S01]  /*10c0*/  @!P0 LDC R16, c[0x0][0x388] ;  /* 0x0000e200ff108b82 */ /* 0x000ea20000000800 */
[----:B-1----:R-:W-:-:S05]  /*10d0*/  @!P1 IMAD R17, R12, R18, R17 ;  /* 0x000000120c119224 */ /* 0x002fca00078e0211 */
[----:B------:R3:W-:Y:S04]  /*10e0*/  @!P1 STG.E desc[UR20][R14.64+0x800], R17 ;  /* 0x000800110e009986 */ /* 0x0007e8000c101914 */
[----:B------:R-:W2:Y:S04]  /*10f0*/  @!P0 LDG.E R12, desc[UR20][R8.64+0xa00] ;  /* 0x000a0014080c8981 */ /* 0x000ea8000c1e1900 */
[----:B----4-:R-:W2:Y:S01]  /*1100*/  @!P0 LDG.E R21, desc[UR20][R10.64+0xa00] ;  /* 0x000a00140a158981 */ /* 0x010ea2000c1e1900 */
[----:B------:R-:W-:Y:S01]  /*1110*/  IADD3 R13, PT, PT, R13, 0x380, RZ ;  /* 0x000003800d0d7810 */ /* 0x000fe20007ffe0ff */
[----:B------:R-:W-:Y:S01]  /*1120*/  BSSY.RECONVERGENT B0, `(.L_x_28) ;  /* 0x000000b000007945 */ /* 0x000fe20003800200 */
[----:B------:R-:W-:-:S04]  /*1130*/  IADD3 R6, PT, PT, R6, 0x8, RZ ;  /* 0x0000000806067810 */ /* 0x000fc80007ffe0ff */
[----:B------:R-:W-:Y:S01]  /*1140*/  ISETP.NE.AND P1, PT, R6, R7, PT ;  /* 0x000000070600720c */ /* 0x000fe20003f25270 */
[----:B--2---:R-:W-:-:S05]  /*1150*/  @!P0 IMAD R21, R12, R16, R21 ;  /* 0x000000100c158224 */ /* 0x004fca00078e0215 */
[----:B------:R3:W-:Y:S01]  /*1160*/  @!P0 STG.E desc[UR20][R14.64+0xa00], R21 ;  /* 0x000a00150e008986 */ /* 0x0007e2000c101914 */
[----:B------:R-:W-:-:S13]  /*1170*/  ISETP.GE.AND P0, PT, R13, UR12, PT ;  /* 0x0000000c0d007c0c */ /* 0x000fda000bf06270 */
[----:B---3--:R-:W-:Y:S05]  /*1180*/  @P0 BRA `(.L_x_29) ;  /* 0x0000000000100947 */ /* 0x008fea0003800000 */
[----:B------:R-:W0:Y:S04]  /*1190*/  LDG.E R8, desc[UR20][R8.64+0xc00] ;  /* 0x000c001408087981 */ /* 0x000e28000c1e1900 */
[----:B------:R-:W0:Y:S02]  /*11a0*/  LDG.E R11, desc[UR20][R10.64+0xc00] ;  /* 0x000c00140a0b7981 */ /* 0x000e24000c1e1900 */
[----:B0-----:R-:W-:-:S05]  /*11b0*/  IMAD R13, R8, UR4, R11 ;  /* 0x00000004080d7c24 */ /* 0x001fca000f8e020b */
[----:B------:R1:W-:Y:S02]  /*11c0*/  STG.E desc[UR20][R14.64+0xc00], R13 ;  /* 0x000c000d0e007986 */ /* 0x0003e4000c101914 */
.L_x_29:
[----:B0-----:R-:W-:Y:S05]  /*11d0*/  BSYNC.RECONVERGENT B0 ;  /* 0x0000000000007941 */ /* 0x001fea0003800200 */
.L_x_28:
[----:B------:R-:W-:Y:S05]  /*11e0*/  @P1 BRA `(.L_x_30) ;  /* 0xfffffff800ec1947 */ /* 0x000fea000383ffff */
.L_x_27:
[----:B------:R-:W-:-:S13]  /*11f0*/  ISETP.NE.AND P0, PT, R20, RZ, PT ;  /* 0x000000ff1400720c */ /* 0x000fda0003f05270 */
[----:B------:R-:W-:Y:S05]  /*1200*/  @!P0 EXIT ;  /* 0x000000000000894d */ /* 0x000fea0003800000 */
[----:B------:R-:W0:Y:S01]  /*1210*/  LDC R6, c[0x0][0x384] ;  /* 0x0000e100ff067b82 */ /* 0x000e220000000800 */
[----:B------:R-:W-:Y:S02]  /*1220*/  ISETP.GE.U32.AND P1, PT, R20, 0x4, PT ;  /* 0x000000041400780c */ /* 0x000fe40003f26070 */
[----:B0-----:R-:W-:-:S04]  /*1230*/  LOP3.LUT R22, R6, 0x3, RZ, 0xc0, !PT ;  /* 0x0000000306167812 */ /* 0x001fc800078ec0ff */
[----:B------:R-:W-:-:S07]  /*1240*/  ISETP.NE.AND P0, PT, R22, RZ, PT ;  /* 0x000000ff1600720c */ /* 0x000fce0003f05270 */
[----:B------:R-:W-:Y:S06]  /*1250*/  @!P1 BRA `(.L_x_31) ;  /* 0x0000000000b49947 */ /* 0x000fec0003800000 */
[----:B------:R-:W-:-:S05]  /*1260*/  IMAD R9, R7, 0x80, R0 ;  /* 0x0000008007097824 */ /* 0x000fca00078e0200 */
[----:B------:R-:W-:-:S13]  /*1270*/  ISETP.GE.AND P1, PT, R9, UR12, PT ;  /* 0x0000000c09007c0c */ /* 0x000fda000bf26270 */
[C---:B-1----:R-:W-:Y:S01]  /*1280*/  @!P1 IMAD.WIDE R12, R9.reuse, 0x4, R2 ;  /* 0x00000004090c9825 */ /* 0x042fe200078e0202 */
[----:B------:R-:W0:Y:S03]  /*1290*/  @!P1 LDC R23, c[0x0][0x388] ;  /* 0x0000e200ff179b82 */ /* 0x000e260000000800 */
[C---:B------:R-:W-:Y:S02]  /*12a0*/  @!P1 IMAD.WIDE R14, R9.reuse, 0x4, R4 ;  /* 0x00000004090e9825 */ /* 0x040fe400078e0204 */
[----:B------:R-:W0:Y:S04]  /*12b0*/  @!P1 LDG.E R12, desc[UR20][R12.64] ;  /* 0x000000140c0c9981 */ /* 0x000e28000c1e1900 */
[----:B------:R-:W0:Y:S01]  /*12c0*/  @!P1 LDG.E R15, desc[UR20][R14.64] ;  /* 0x000000140e0f9981 */ /* 0x000e22000c1e1900 */
[----:B------:R-:W-:-:S02]  /*12d0*/  IADD3 R21, PT, PT, R9, 0x80, RZ ;  /* 0x0000008009157810 */ /* 0x000fc40007ffe0ff */
[----:B------:R-:W-:Y:S02]  /*12e0*/  MOV R10, 0x4 ;  /* 0x00000004000a7802 */ /* 0x000fe40000000f00 */
[----:B------:R-:W-:-:S03]  /*12f0*/  ISETP.GE.AND P2, PT, R21, UR12, PT ;  /* 0x0000000c15007c0c */ /* 0x000fc6000bf46270 */
[----:B------:R-:W-:-:S10]  /*1300*/  @!P1 IMAD.WIDE R10, R9, R10, UR16 ;  /* 0x00000010090a9e25 */ /* 0x000fd4000f8e020a */
[C---:B------:R-:W-:Y:S01]  /*1310*/  @!P2 IMAD.WIDE R16, R21.reuse, 0x4, R2 ;  /* 0x000000041510a825 */ /* 0x040fe200078e0202 */
[----:B------:R-:W1:Y:S03]  /*1320*/  @!P2 LDC R25, c[0x0][0x388] ;  /* 0x0000e200ff19ab82 */ /* 0x000e660000000800 */
[----:B------:R-:W-:-:S04]  /*1330*/  @!P2 IMAD.WIDE R18, R21, 0x4, R4 ;  /* 0x000000041512a825 */ /* 0x000fc800078e0204 */
[----:B0-----:R-:W-:-:S05]  /*1340*/  @!P1 IMAD R23, R12, R23, R15 ;  /* 0x000000170c179224 */ /* 0x001fca00078e020f */
[----:B------:R0:W-:Y:S04]  /*1350*/  @!P1 STG.E desc[UR20][R10.64], R23 ;  /* 0x000000170a009986 */ /* 0x0001e8000c101914 */
[----:B------:R-:W1:Y:S04]  /*1360*/  @!P2 LDG.E R16, desc[UR20][R16.64] ;  /* 0x000000141010a981 */ /* 0x000e68000c1e1900 */
[----:B------:R-:W1:Y:S01]  /*1370*/  @!P2 LDG.E R19, desc[UR20][R18.64] ;  /* 0x000000141213a981 */ /* 0x000e62000c1e1900 */
[----:B------:R-:W-:Y:S01]  /*1380*/  IADD3 R27, PT, PT, R9, 0x100, RZ ;  /* 0x00000100091b7810 */ /* 0x000fe20007ffe0ff */
[----:B------:R-:W-:-:S03]  /*1390*/  IMAD.MOV.U32 R12, RZ, RZ, 0x4 ;  /* 0x00000004ff0c7424 */ /* 0x000fc600078e00ff */
[----:B------:R-:W-:Y:S01]  /*13a0*/  ISETP.GE.AND P1, PT, R27, UR12, PT ;  /* 0x0000000c1b007c0c */ /* 0x000fe2000bf26270 */
[----:B------:R-:W-:-:S12]  /*13b0*/  @!P2 IMAD.WIDE R12, R21, R12, UR16 ;  /* 0x00000010150cae25 */ /* 0x000fd8000f8e020c */
[----:B------:R-:W-:-:S04]  /*13c0*/  @!P1 IMAD.WIDE R14, R27, 0x4, R2 ;  /* 0x000000041b0e9825 */ /* 0x000fc800078e0202 */
[----:B------:R-:W-:-:S04]  /*13d0*/  @!P1 IMAD.WIDE R20, R27, 0x4, R4 ;  /* 0x000000041b149825 */ /* 0x000fc800078e0204 */
[----:B-1----:R-:W-:Y:S02]  /*13e0*/  @!P2 IMAD R25, R16, R25, R19 ;  /* 0x000000191019a224 */ /* 0x002fe400078e0213 */
[----:B------:R-:W1:Y:S03]  /*13f0*/  @!P1 LDC R19, c[0x0][0x388] ;  /* 0x0000e200ff139b82 */ /* 0x000e660000000800 */
[----:B------:R2:W-:Y:S04]  /*1400*/  @!P2 STG.E desc[UR20][R12.64], R25 ;  /* 0x000000190c00a986 */ /* 0x0005e8000c101914 */
[----:B------:R3:W1:Y:S04]  /*1410*/  @!P1 LDG.E R14, desc[UR20][R14.64] ;  /* 0x000000140e0e9981 */ /* 0x000668000c1e1900 */
[----:B------:R-:W1:Y:S01]  /*1420*/  @!P1 LDG.E R21, desc[UR20][R20.64] ;  /* 0x0000001414159981 */ /* 0x000e62000c1e1900 */
[----:B0-----:R-:W-:Y:S01]  /*1430*/  IADD3 R23, PT, PT, R9, 0x180, RZ ;  /* 0x0000018009177810 */ /* 0x001fe20007ffe0ff */
[----:B------:R-:W-:-:S03]  /*1440*/  HFMA2 R8, -RZ, RZ, 0, 2.384185791015625e-07 ;  /* 0x00000004ff087431 */ /* 0x000fc600000001ff */
[----:B------:R-:W-:Y:S02]  /*1450*/  ISETP.GE.AND P2, PT, R23, UR12, PT ;  /* 0x0000000c17007c0c */ /* 0x000fe4000bf46270 */
[----:B------:R-:W-:-:S11]  /*1460*/  @!P1 IMAD.WIDE R8, R27, R8, UR16 ;  /* 0x000000101b089e25 */ /* 0x000fd6000f8e0208 */
[C---:B------:R-:W-:Y:S01]  /*1470*/  @!P2 IMAD.WIDE R10, R23.reuse, 0x4, R2 ;  /* 0x00000004170aa825 */ /* 0x040fe200078e0202 */
[----:B---3--:R-:W0:Y:S03]  /*1480*/  @!P2 LDC R15, c[0x0][0x388] ;  /* 0x0000e200ff0fab82 */ /* 0x008e260000000800 */
[----:B------:R-:W-:-:S04]  /*1490*/  @!P2 IMAD.WIDE R16, R23, 0x4, R4 ;  /* 0x000000041710a825 */ /* 0x000fc800078e0204 */
[----:B-1----:R-:W-:-:S05]  /*14a0*/  @!P1 IMAD R19, R14, R19, R21 ;  /* 0x000000130e139224 */ /* 0x002fca00078e0215 */
[----:B------:R3:W-:Y:S04]  /*14b0*/  @!P1 STG.E desc[UR20][R8.64], R19 ;  /* 0x0000001308009986 */ /* 0x0007e8000c101914 */
[----:B------:R-:W0:Y:S04]  /*14c0*/  @!P2 LDG.E R10, desc[UR20][R10.64] ;  /* 0x000000140a0aa981 */ /* 0x000e28000c1e1900 */
[----:B------:R-:W0:Y:S01]  /*14d0*/  @!P2 LDG.E R17, desc[UR20][R16.64] ;  /* 0x000000141011a981 */ /* 0x000e22000c1e1900 */
[----:B--2---:R-:W-:Y:S01]  /*14e0*/  MOV R12, 0x4 ;  /* 0x00000004000c7802 */ /* 0x004fe20000000f00 */
[----:B------:R-:W-:-:S04]  /*14f0*/  VIADD R7, R7, 0x4 ;  /* 0x0000000407077836 */ /* 0x000fc80000000000 */
[----:B------:R-:W-:-:S04]  /*1500*/  @!P2 IMAD.WIDE R12, R23, R12, UR16 ;  /* 0x00000010170cae25 */ /* 0x000fc8000f8e020c */
[----:B0-----:R-:W-:-:S05]  /*1510*/  @!P2 IMAD R15, R10, R15, R17 ;  /* 0x0000000f0a0fa224 */ /* 0x001fca00078e0211 */
[----:B------:R3:W-:Y:S02]  /*1520*/  @!P2 STG.E desc[UR20][R12.64], R15 ;  /* 0x0000000f0c00a986 */ /* 0x0007e4000c101914 */
.L_x_31:
[----:B------:R-:W-:Y:S05]  /*1530*/  @!P0 EXIT ;  /* 0x000000000000894d */ /* 0x000fea0003800000 */
[----:B------:R-:W-:Y:S02]  /*1540*/  ISETP.NE.AND P0, PT, R22, 0x1, PT ;  /* 0x000000011600780c */ /* 0x000fe40003f05270 */
[----:B------:R-:W-:-:S04]  /*1550*/  LOP3.LUT R6, R6, 0x1, RZ, 0xc0, !PT ;  /* 0x0000000106067812 */ /* 0x000fc800078ec0ff */
[----:B------:R-:W-:-:S07]  /*1560*/  ISETP.NE.U32.AND P2, PT, R6, 0x1, PT ;  /* 0x000000010600780c */ /* 0x000fce0003f45070 */
[----:B------:R-:W-:Y:S06]  /*1570*/  @!P0 BRA `(.L_x_32) ;  /* 0x00000000005c8947 */ /* 0x000fec0003800000 */
[----:B-1-3--:R-:W-:-:S04]  /*1580*/  LEA R13, R7, R0, 0x7 ;  /* 0x00000000070d7211 */ /* 0x00afc800078e38ff */
[----:B------:R-:W-:-:S13]  /*1590*/  ISETP.GE.AND P0, PT, R13, UR12, PT ;  /* 0x0000000c0d007c0c */ /* 0x000fda000bf06270 */
[C---:B------:R-:W-:Y:S01]  /*15a0*/  @!P0 IMAD.WIDE R8, R13.reuse, 0x4, R2 ;  /* 0x000000040d088825 */ /* 0x040fe200078e0202 */
[----:B------:R-:W0:Y:S03]  /*15b0*/  @!P0 LDC R19, c[0x0][0x388] ;  /* 0x0000e200ff138b82 */ /* 0x000e260000000800 */
[C---:B------:R-:W-:Y:S02]  /*15c0*/  @!P0 IMAD.WIDE R10, R13.reuse, 0x4, R4 ;  /* 0x000000040d0a8825 */ /* 0x040fe400078e0204 */
[----:B------:R-:W0:Y:S04]  /*15d0*/  @!P0 LDG.E R8, desc[UR20][R8.64] ;  /* 0x0000001408088981 */ /* 0x000e28000c1e1900 */
[----:B------:R-:W0:Y:S01]  /*15e0*/  @!P0 LDG.E R11, desc[UR20][R10.64] ;  /* 0x000000140a0b8981 */ /* 0x000e22000c1e1900 */
[----:B------:R-:W-:Y:S01]  /*15f0*/  IADD3 R21, PT, PT, R13, 0x80, RZ ;  /* 0x000000800d157810 */ /* 0x000fe20007ffe0ff */
[----:B------:R-:W-:-:S03]  /*1600*/  HFMA2 R12, -RZ, RZ, 0, 2.384185791015625e-07 ;  /* 0x00000004ff0c7431 */ /* 0x000fc600000001ff */
[----:B------:R-:W-:Y:S02]  /*1610*/  ISETP.GE.AND P1, PT, R21, UR12, PT ;  /* 0x0000000c15007c0c */ /* 0x000fe4000bf26270 */
[----:B------:R-:W-:-:S11]  /*1620*/  @!P0 IMAD.WIDE R12, R13, R12, UR16 ;  /* 0x000000100d0c8e25 */ /* 0x000fd6000f8e020c */
[----:B------:R-:W-:-:S04]  /*1630*/  @!P1 IMAD.WIDE R14, R21, 0x4, R2 ;  /* 0x00000004150e9825 */ /* 0x000fc800078e0202 */
[----:B------:R-:W-:-:S04]  /*1640*/  @!P1 IMAD.WIDE R16, R21, 0x4, R4 ;  /* 0x0000000415109825 */ /* 0x000fc800078e0204 */
[----:B0-----:R-:W-:Y:S02]  /*1650*/  @!P0 IMAD R19, R8, R19, R11 ;  /* 0x0000001308138224 */ /* 0x001fe400078e020b */
[----:B------:R-:W0:Y:S03]  /*1660*/  @!P1 LDC R11, c[0x0][0x388] ;  /* 0x0000e200ff0b9b82 */ /* 0x000e260000000800 */
[----:B------:R2:W-:Y:S04]  /*1670*/  @!P0 STG.E desc[UR20][R12.64], R19 ;  /* 0x000000130c008986 */ /* 0x0005e8000c101914 */
[----:B------:R-:W0:Y:S04]  /*1680*/  @!P1 LDG.E R14, desc[UR20][R14.64] ;  /* 0x000000140e0e9981 */ /* 0x000e28000c1e1900 */
[----:B------:R-:W0:Y:S01]  /*1690*/  @!P1 LDG.E R17, desc[UR20][R16.64] ;  /* 0x0000001410119981 */ /* 0x000e22000c1e1900 */
[----:B------:R-:W-:Y:S01]  /*16a0*/  IMAD.MOV.U32 R8, RZ, RZ, 0x4 ;  /* 0x00000004ff087424 */ /* 0x000fe200078e00ff */
[----:B------:R-:W-:-:S03]  /*16b0*/  IADD3 R7, PT, PT, R7, 0x2, RZ ;  /* 0x0000000207077810 */ /* 0x000fc60007ffe0ff */
[----:B------:R-:W-:-:S04]  /*16c0*/  @!P1 IMAD.WIDE R8, R21, R8, UR16 ;  /* 0x0000001015089e25 */ /* 0x000fc8000f8e0208 */
[----:B0-----:R-:W-:-:S05]  /*16d0*/  @!P1 IMAD R11, R14, R11, R17 ;  /* 0x0000000b0e0b9224 */ /* 0x001fca00078e0211 */
[----:B------:R2:W-:Y:S02]  /*16e0*/  @!P1 STG.E desc[UR20][R8.64], R11 ;  /* 0x0000000b08009986 */ /* 0x0005e4000c101914 */
.L_x_32:
[----:B------:R-:W-:Y:S05]  /*16f0*/  @P2 EXIT ;  /* 0x000000000000294d */ /* 0x000fea0003800000 */
[----:B------:R-:W-:-:S04]  /*1700*/  LEA R7, R7, R0, 0x7 ;  /* 0x0000000007077211 */ /* 0x000fc800078e38ff */
[----:B------:R-:W-:-:S13]  /*1710*/  ISETP.GE.AND P0, PT, R7, UR12, PT ;  /* 0x0000000c07007c0c */ /* 0x000fda000bf06270 */
[----:B------:R-:W-:Y:S05]  /*1720*/  @P0 EXIT ;  /* 0x000000000000094d */ /* 0x000fea0003800000 */
[C---:B------:R-:W-:Y:S01]  /*1730*/  IMAD.WIDE R2, R7.reuse, 0x4, R2 ;  /* 0x0000000407027825 */ /* 0x040fe200078e0202 */
[----:B------:R-:W2:Y:S03]  /*1740*/  LDCU UR4, c[0x0][0x388] ;  /* 0x00007100ff0477ac */ /* 0x000ea60008000800 */
[----:B------:R-:W-:Y:S02]  /*1750*/  IMAD.WIDE R4, R7, 0x4, R4 ;  /* 0x0000000407047825 */ /* 0x000fe400078e0204 */
[----:B------:R-:W2:Y:S04]  /*1760*/  LDG.E R2, desc[UR20][R2.64] ;  /* 0x0000001402027981 */ /* 0x000ea8000c1e1900 */
[----:B------:R-:W2:Y:S01]  /*1770*/  LDG.E R5, desc[UR20][R4.64] ;  /* 0x0000001404057981 */ /* 0x000ea2000c1e1900 */
[----:B------:R-:W-:-:S05]  /*1780*/  MOV R6, 0x4 ;  /* 0x0000000400067802 */ /* 0x000fca0000000f00 */
[----:B------:R-:W-:-:S04]  /*1790*/  IMAD.WIDE R6, R7, R6, UR16 ;  /* 0x0000001007067e25 */ /* 0x000fc8000f8e0206 */
[----:B--23--:R-:W-:-:S05]  /*17a0*/  IMAD R9, R2, UR4, R5 ;  /* 0x0000000402097c24 */ /* 0x00cfca000f8e0205 */
[----:B------:R-:W-:Y:S01]  /*17b0*/  STG.E desc[UR20][R6.64], R9 ;  /* 0x0000000906007986 */ /* 0x000fe2000c101914 */
[----:B------:R-:W-:Y:S05]  /*17c0*/  EXIT ;  /* 0x000000000000794d */ /* 0x000fea0003800000 */
.L_x_33:
        /* <DEDUP_REMOVED lines=11> */
.L_x_36:


//--------------------- .text._ZN3cub18CUB_300001_SM_10006detail11EmptyKernelIvEEvv --------------------------
	.section	.text._ZN3cub18CUB_300001_SM_10006detail11EmptyKernelIvEEvv,"ax",@progbits
	.align	128
        .global         _ZN3cub18CUB_300001_SM_10006detail11EmptyKernelIvEEvv
        .type           _ZN3cub18CUB_300001_SM_10006detail11EmptyKernelIvEEvv,@function
        .size           _ZN3cub18CUB_300001_SM_10006detail11EmptyKernelIvEEvv,(.L_x_37 - _ZN3cub18CUB_300001_SM_10006detail11EmptyKernelIvEEvv)
        .other          _ZN3cub18CUB_300001_SM_10006detail11EmptyKernelIvEEvv,@"STO_CUDA_ENTRY STV_DEFAULT"
_ZN3cub18CUB_300001_SM_10006detail11EmptyKernelIvEEvv:
.text._ZN3cub18CUB_300001_SM_10006detail11EmptyKernelIvEEvv:
[----:B------:R-:W-:Y:S01]  /*0000*/  LDC R1, c[0x0][0x37c] ;  /* 0x0000df00ff017b82 */ /* 0x000fe20000000800 */
[----:B------:R-:W-:Y:S05]  /*0010*/  EXIT ;  /* 0x000000000000794d */ /* 0x000fea0003800000 */
.L_x_34:
        /* <DEDUP_REMOVED lines=14> */
.L_x_37:


//--------------------- .nv.shared.reserved.0     --------------------------
	.section	.nv.shared.reserved.0,"aw",@nobits
	.weak		__nv_reservedSMEM_offset_0_alias
	.size		__nv_reservedSMEM_offset_0_alias, 0, 64
	.other		__nv_reservedSMEM_offset_0_alias,@"STO_CUDA_RESERVED_SHARED STV_DEFAULT"
__nv_reservedSMEM_offset_0_alias:
	.zero		0
	.zero		64


//--------------------- .nv.global                --------------------------
	.section	.nv.global,"aw",@nobits
.nv.global:
	.type		_ZN30_INTERNAL_387fb328_4_k_cu_main6thrust24THRUST_300001_SM_1000_NS3seqE,@object
	.size		_ZN30_INTERNAL_387fb328_4_k_cu_main6thrust24THRUST_300001_SM_1000_NS3seqE,(_ZN30_INTERNAL_387fb328_4_k_cu_main4cuda3std3__48in_placeE - _ZN30_INTERNAL_387fb328_4_k_cu_main6thrust24THRUST_300001_SM_1000_NS3seqE)
_ZN30_INTERNAL_387fb328_4_k_cu_main6thrust24THRUST_300001_SM_1000_NS3seqE:
	.zero		1
	.type		_ZN30_INTERNAL_387fb328_4_k_cu_main4cuda3std3__48in_placeE,@object
	.size		_ZN30_INTERNAL_387fb328_4_k_cu_main4cuda3std3__48in_placeE,(_ZN30_INTERNAL_387fb328_4_k_cu_main4cuda3std6ranges3__45__cpo4sizeE - _ZN30_INTERNAL_387fb328_4_k_cu_main4cuda3std3__48in_placeE)
_ZN30_INTERNAL_387fb328_4_k_cu_main4cuda3std3__48in_placeE:
	.zero		1
	.type		_ZN30_INTERNAL_387fb328_4_k_cu_main4cuda3std6ranges3__45__cpo4sizeE,@object
	.size		_ZN30_INTERNAL_387fb328_4_k_cu_main4cuda3std6ranges3__45__cpo4sizeE,(_ZN30_INTERNAL_387fb328_4_k_cu_main6thrust24THRUST_300001_SM_1000_NS12placeholders2_3E - _ZN30_INTERNAL_387fb328_4_k_cu_main4cuda3std6ranges3__45__cpo4sizeE)
_ZN30_INTERNAL_387fb328_4_k_cu_main4cuda3std6ranges3__45__cpo4sizeE:
	.zero		1
	.type		_ZN30_INTERNAL_387fb328_4_k_cu_main6thrust24THRUST_300001_SM_1000_NS12placeholders2_3E,@object
	.size		_ZN30_INTERNAL_387fb328_4_k_cu_main6thrust24THRUST_300001_SM_1000_NS12placeholders2_3E,(_ZN30_INTERNAL_387fb328_4_k_cu_main4cuda3std3__45__cpo6cbeginE - _ZN30_INTERNAL_387fb328_4_k_cu_main6thrust24THRUST_300001_SM_1000_NS12placeholders2_3E)
_ZN30_INTERNAL_387fb328_4_k_cu_main6thrust24THRUST_300001_SM_1000_NS12placeholders2_3E:
	.zero		1
	.type		_ZN30_INTERNAL_387fb328_4_k_cu_main4cuda3std3__45__cpo6cbeginE,@object
	.size		_ZN30_INTERNAL_387fb328_4_k_cu_main4cuda3std3__45__cpo6cbeginE,(_ZN30_INTERNAL_387fb328_4_k_cu_main4cuda3std6ranges3__45__cpo6cbeginE - _ZN30_INTERNAL_387fb328_4_k_cu_main4cuda3std3__45__cpo6cbeginE)
_ZN30_INTERNAL_387fb328_4_k_cu_main4cuda3std3__45__cpo6cbeginE:
	.zero		1
	.type		_ZN30_INTERNAL_387fb328_4_k_cu_main4cuda3std6ranges3__45__cpo6cbeginE,@object
	.size		_ZN30_INTERNAL_387fb328_4_k_cu_main4cuda3std6ranges3__45__cpo6cbeginE,(_ZN30_INTERNAL_387fb328_4_k_cu_main6thrust24THRUST_300001_SM_1000_NS12placeholders2_7E - _ZN30_INTERNAL_387fb328_4_k_cu_main4cuda3std6ranges3__45__cpo6cbeginE)
_ZN30_INTERNAL_387fb328_4_k_cu_main4cuda3std6ranges3__45__cpo6cbeginE:
	.zero		1
	.type		_ZN30_INTERNAL_387fb328_4_k_cu_main6thrust24THRUST_300001_SM_1000_NS12placeholders2_7E,@object
	.size		_ZN30_INTERNAL_387fb328_4_k_cu_main6thrust24THRUST_300001_SM_1000_NS12placeholders2_7E,(_ZN30_INTERNAL_387fb328_4_k_cu_main4cuda3std3__45__cpo7crbeginE - _ZN30_INTERNAL_387fb328_4_k_cu_main6thrust24THRUST_300001_SM_1000_NS12placeholders2_7E)
_ZN30_INTERNAL_387fb328_4_k_cu_main6thrust24THRUST_300001_SM_1000_NS12placeholders2_7E:
	.zero		1
	.type		_ZN30_INTERNAL_387fb328_4_k_cu_main4cuda3std3__45__cpo7crbeginE,@object
	.size		_ZN30_INTERNAL_387fb328_4_k_cu_main4cuda3std3__45__cpo7crbeginE,(_ZN30_INTERNAL_387fb328_4_k_cu_main4cuda3std6ranges3__45__cpo4nextE - _ZN30_INTERNAL_387fb328_4_k_cu_main4cuda3std3__45__cpo7crbeginE)
_ZN30_INTERNAL_387fb328_4_k_cu_main4cuda3std3__45__cpo7crbeginE:
	.zero		1
	.type		_ZN30_INTERNAL_387fb328_4_k_cu_main4cuda3std6ranges3__45__cpo4nextE,@object
	.size		_ZN30_INTERNAL_387fb328_4_k_cu_main4cuda3std6ranges3__45__cpo4nextE,(_ZN30_INTERNAL_387fb328_4_k_cu_main4cuda3std6ranges3__45__cpo4swapE - _ZN30_INTERNAL_387fb328_4_k_cu_main4cuda3std6ranges3__45__cpo4nextE)
_ZN30_INTERNAL_387fb328_4_k_cu_main4cuda3std6ranges3__45__cpo4nextE:
	.zero		1
	.type		_ZN30_INTERNAL_387fb328_4_k_cu_main4cuda3std6ranges3__45__cpo4swapE,@object
	.size		_ZN30_INTERNAL_387fb328_4_k_cu_main4cuda3std6ranges3__45__cpo4swapE,(_ZN30_INTERNAL_387fb328_4_k_cu_main6thrust24THRUST_300001_SM_1000_NS8cuda_cub10par_nosyncE - _ZN30_INTERNAL_387fb328_4_k_cu_main4cuda3std6ranges3__45__cpo4swapE)
_ZN30_INTERNAL_387fb328_4_k_cu_main4cuda3std6ranges3__45__cpo4swapE:
	.zero		1
	.type		_ZN30_INTERNAL_387fb328_4_k_cu_main6thrust24THRUST_300001_SM_1000_NS8cuda_cub10par_nosyncE,@object
	.size		_ZN30_INTERNAL_387fb328_4_k_cu_main6thrust24THRUST_300001_SM_1000_NS8cuda_cub10par_nosyncE,(_ZN30_INTERNAL_387fb328_4_k_cu_main6thrust24THRUST_300001_SM_1000_NS12placeholders2_9E - _ZN30_INTERNAL_387fb328_4_k_cu_main6thrust24THRUST_300001_SM_1000_NS8cuda_cub10par_nosyncE)
_ZN30_INTERNAL_387fb328_4_k_cu_main6thrust24THRUST_300001_SM_1000_NS8cuda_cub10par_nosyncE:
	.zero		1
	.type		_ZN30_INTERNAL_387fb328_4_k_cu_main6thrust24THRUST_300001_SM_1000_NS12placeholders2_9E,@object
	.size		_ZN30_INTERNAL_387fb328_4_k_cu_main6thrust24THRUST_300001_SM_1000_NS12placeholders2_9E,(_ZN30_INTERNAL_387fb328_4_k_cu_main4cuda3std3__432_GLOBAL__N__387fb328_4_k_cu_main6ignoreE - _ZN30_INTERNAL_387fb328_4_k_cu_main6thrust24THRUST_300001_SM_1000_NS12placeholders2_9E)
_ZN30_INTERNAL_387fb328_4_k_cu_main6thrust24THRUST_300001_SM_1000_NS12placeholders2_9E:
	.zero		1
	.type		_ZN30_INTERNAL_387fb328_4_k_cu_main4cuda3std3__432_GLOBAL__N__387fb328_4_k_cu_main6ignoreE,@object
	.size		_ZN30_INTERNAL_387fb328_4_k_cu_main4cuda3std3__432_GLOBAL__N__387fb328_4_k_cu_main6ignoreE,(_ZN30_INTERNAL_387fb328_4_k_cu_main4cuda3std6ranges3__45__cpo4dataE - _ZN30_INTERNAL_387fb328_4_k_cu_main4cuda3std3__432_GLOBAL__N__387fb328_4_k_cu_main6ignoreE)
_ZN30_INTERNAL_387fb328_4_k_cu_main4cuda3std3__432_GLOBAL__N__387fb328_4_k_cu_main6ignoreE:
	.zero		1
	.type		_ZN30_INTERNAL_387fb328_4_k_cu_main4cuda3std6ranges3__45__cpo4dataE,@object
	.size		_ZN30_INTERNAL_387fb328_4_k_cu_main4cuda3std6ranges3__45__cpo4dataE,(_ZN30_INTERNAL_387fb328_4_k_cu_main6thrust24THRUST_300001_SM_1000_NS12placeholders2_1E - _ZN30_INTERNAL_387fb328_4_k_cu_main4cuda3std6ranges3__45__cpo4dataE)
_ZN30_INTERNAL_387fb328_4_k_cu_main4cuda3std6ranges3__45__cpo4dataE:
	.zero		1
	.type		_ZN30_INTERNAL_387fb328_4_k_cu_main6thrust24THRUST_300001_SM_1000_NS12placeholders2_1E,@object
	.size		_ZN30_INTERNAL_387fb328_4_k_cu_main6thrust24THRUST_300001_SM_1000_NS12placeholders2_1E,(_ZN30_INTERNAL_387fb328_4_k_cu_main4cuda3std3__45__cpo5beginE - _ZN30_INTERNAL_387fb328_4_k_cu_main6thrust24THRUST_300001_SM_1000_NS12placeholders2_1E)
_ZN30_INTERNAL_387fb328_4_k_cu_main6thrust24THRUST_300001_SM_1000_NS12placeholders2_1E:
	.zero		1
	.type		_ZN30_INTERNAL_387fb328_4_k_cu_main4cuda3std3__45__cpo5beginE,@object
	.size		_ZN30_INTERNAL_387fb328_4_k_cu_main4cuda3std3__45__cpo5beginE,(_ZN30_INTERNAL_387fb328_4_k_cu_main4cuda3std6ranges3__45__cpo5beginE - _ZN30_INTERNAL_387fb328_4_k_cu_main4cuda3std3__45__cpo5beginE)
_ZN30_INTERNAL_387fb328_4_k_cu_main4cuda3std3__45__cpo5beginE:
	.zero		1
	.type		_ZN30_INTERNAL_387fb328_4_k_cu_main4cuda3std6ranges3__45__cpo5beginE,@object
	.size		_ZN30_INTERNAL_387fb328_4_k_cu_main4cuda3std6ranges3__45__cpo5beginE,(_ZN30_INTERNAL_387fb328_4_k_cu_main6thrust24THRUST_300001_SM_1000_NS12placeholders2_5E - _ZN30_INTERNAL_387fb328_4_k_cu_main4cuda3std6ranges3__45__cpo5beginE)
_ZN30_INTERNAL_387fb328_4_k_cu_main4cuda3std6ranges3__45__cpo5beginE:
	.zero		1
	.type		_ZN30_INTERNAL_387fb328_4_k_cu_main6thrust24THRUST_300001_SM_1000_NS12placeholders2_5E,@object
	.size		_ZN30_INTERNAL_387fb328_4_k_cu_main6thrust24THRUST_300001_SM_1000_NS12placeholders2_5E,(_ZN30_INTERNAL_387fb328_4_k_cu_main4cuda3std3__45__cpo6rbeginE - _ZN30_INTERNAL_387fb328_4_k_cu_main6thrust24THRUST_300001_SM_1000_NS12placeholders2_5E)
_ZN30_INTERNAL_387fb328_4_k_cu_main6thrust24THRUST_300001_SM_1000_NS12placeholders2_5E:
	.zero		1
	.type		_ZN30_INTERNAL_387fb328_4_k_cu_main4cuda3std3__45__cpo6rbeginE,@object
	.size		_ZN30_INTERNAL_387fb328_4_k_cu_main4cuda3std3__45__cpo6rbeginE,(_ZN30_INTERNAL_387fb328_4_k_cu_main4cuda3std6ranges3__45__cpo7advanceE - _ZN30_INTERNAL_387fb328_4_k_cu_main4cuda3std3__45__cpo6rbeginE)
_ZN30_INTERNAL_387fb328_4_k_cu_main4cuda3std3__45__cpo6rbeginE:
	.zero		1
	.type		_ZN30_INTERNAL_387fb328_4_k_cu_main4cuda3std6ranges3__45__cpo7advanceE,@object
	.size		_ZN30_INTERNAL_387fb328_4_k_cu_main4cuda3std6ranges3__45__cpo7advanceE,(_ZN30_INTERNAL_387fb328_4_k_cu_main4cuda3std3__47nulloptE - _ZN30_INTERNAL_387fb328_4_k_cu_main4cuda3std6ranges3__45__cpo7advanceE)
_ZN30_INTERNAL_387fb328_4_k_cu_main4cuda3std6ranges3__45__cpo7advanceE:
	.zero		1
	.type		_ZN30_INTERNAL_387fb328_4_k_cu_main4cuda3std3__47nulloptE,@object
	.size		_ZN30_INTERNAL_387fb328_4_k_cu_main4cuda3std3__47nulloptE,(_ZN30_INTERNAL_387fb328_4_k_cu_main4cuda3std6ranges3__45__cpo8distanceE - _ZN30_INTERNAL_387fb328_4_k_cu_main4cuda3std3__47nulloptE)
_ZN30_INTERNAL_387fb328_4_k_cu_main4cuda3std3__47nulloptE:
	.zero		1
	.type		_ZN30_INTERNAL_387fb328_4_k_cu_main4cuda3std6ranges3__45__cpo8distanceE,@object
	.size		_ZN30_INTERNAL_387fb328_4_k_cu_main4cuda3std6ranges3__45__cpo8distanceE,(_ZN30_INTERNAL_387fb328_4_k_cu_main6thrust24THRUST_300001_SM_1000_NS12placeholders3_10E - _ZN30_INTERNAL_387fb328_4_k_cu_main4cuda3std6ranges3__45__cpo8distanceE)
_ZN30_INTERNAL_387fb328_4_k_cu_main4cuda3std6ranges3__45__cpo8distanceE:
	.zero		1
	.type		_ZN30_INTERNAL_387fb328_4_k_cu_main6thrust24THRUST_300001_SM_1000_NS12placeholders3_10E,@object
	.size		_ZN30_INTERNAL_387fb328_4_k_cu_main6thrust24THRUST_300001_SM_1000_NS12placeholders3_10E,(_ZN30_INTERNAL_387fb328_4_k_cu_main4cuda3std3__419piecewise_constructE - _ZN30_INTERNAL_387fb328_4_k_cu_main6thrust24THRUST_300001_SM_1000_NS12placeholders3_10E)
_ZN30_INTERNAL_387fb328_4_k_cu_main6thrust24THRUST_300001_SM_1000_NS12placeholders3_10E:
	.zero		1
	.type		_ZN30_INTERNAL_387fb328_4_k_cu_main4cuda3std3__419piecewise_constructE,@object
	.size		_ZN30_INTERNAL_387fb328_4_k_cu_main4cuda3std3__419piecewise_constructE,(_ZN30_INTERNAL_387fb328_4_k_cu_main4cuda3std6ranges3__45__cpo5cdataE - _ZN30_INTERNAL_387fb328_4_k_cu_main4cuda3std3__419piecewise_constructE)
_ZN30_INTERNAL_387fb328_4_k_cu_main4cuda3std3__419piecewise_constructE:
	.zero		1
	.type		_ZN30_INTERNAL_387fb328_4_k_cu_main4cuda3std6ranges3__45__cpo5cdataE,@object
	.size		_ZN30_INTERNAL_387fb328_4_k_cu_main4cuda3std6ranges3__45__cpo5cdataE,(_ZN30_INTERNAL_387fb328_4_k_cu_main6thrust24THRUST_300001_SM_1000_NS12placeholders2_2E - _ZN30_INTERNAL_387fb328_4_k_cu_main4cuda3std6ranges3__45__cpo5cdataE)
_ZN30_INTERNAL_387fb328_4_k_cu_main4cuda3std6ranges3__45__cpo5cdataE:
	.zero		1
	.type		_ZN30_INTERNAL_387fb328_4_k_cu_main6thrust24THRUST_300001_SM_1000_NS12placeholders2_2E,@object
	.size		_ZN30_INTERNAL_387fb328_4_k_cu_main6thrust24THRUST_300001_SM_1000_NS12placeholders2_2E,(_ZN30_INTERNAL_387fb328_4_k_cu_main4cuda3std3__45__cpo3endE - _ZN30_INTERNAL_387fb328_4_k_cu_main6thrust24THRUST_300001_SM_1000_NS12placeholders2_2E)
_ZN30_INTERNAL_387fb328_4_k_cu_main6thrust24THRUST_300001_SM_1000_NS12placeholders2_2E:
	.zero		1
	.type		_ZN30_INTERNAL_387fb328_4_k_cu_main4cuda3std3__45__cpo3endE,@object
	.size		_ZN30_INTERNAL_387fb328_4_k_cu_main4cuda3std3__45__cpo3endE,(_ZN30_INTERNAL_387fb328_4_k_cu_main4cuda3std6ranges3__45__cpo3endE - _ZN30_INTERNAL_387fb328_4_k_cu_main4cuda3std3__45__cpo3endE)
_ZN30_INTERNAL_387fb328_4_k_cu_main4cuda3std3__45__cpo3endE:
	.zero		1
	.type		_ZN30_INTERNAL_387fb328_4_k_cu_main4cuda3std6ranges3__45__cpo3endE,@object
	.size		_ZN30_INTERNAL_387fb328_4_k_cu_main4cuda3std6ranges3__45__cpo3endE,(_ZN30_INTERNAL_387fb328_4_k_cu_main6thrust24THRUST_300001_SM_1000_NS12placeholders2_6E - _ZN30_INTERNAL_387fb328_4_k_cu_main4cuda3std6ranges3__45__cpo3endE)
_ZN30_INTERNAL_387fb328_4_k_cu_main4cuda3std6ranges3__45__cpo3endE:
	.zero		1
	.type		_ZN30_INTERNAL_387fb328_4_k_cu_main6thrust24THRUST_300001_SM_1000_NS12placeholders2_6E,@object
	.size		_ZN30_INTERNAL_387fb328_4_k_cu_main6thrust24THRUST_300001_SM_1000_NS12placeholders2_6E,(_ZN30_INTERNAL_387fb328_4_k_cu_main4cuda3std3__45__cpo4rendE - _ZN30_INTERNAL_387fb328_4_k_cu_main6thrust24THRUST_300001_SM_1000_NS12placeholders2_6E)
_ZN30_INTERNAL_387fb328_4_k_cu_main6thrust24THRUST_300001_SM_1000_NS12placeholders2_6E:
	.zero		1
	.type		_ZN30_INTERNAL_387fb328_4_k_cu_main4cuda3std3__45__cpo4rendE,@object
	.size		_ZN30_INTERNAL_387fb328_4_k_cu_main4cuda3std3__45__cpo4rendE,(_ZN30_INTERNAL_387fb328_4_k_cu_main4cuda3std6ranges3__45__cpo9iter_swapE - _ZN30_INTERNAL_387fb328_4_k_cu_main4cuda3std3__45__cpo4rendE)
_ZN30_INTERNAL_387fb328_4_k_cu_main4cuda3std3__45__cpo4rendE:
	.zero		1
	.type		_ZN30_INTERNAL_387fb328_4_k_cu_main4cuda3std6ranges3__45__cpo9iter_swapE,@object
	.size		_ZN30_INTERNAL_387fb328_4_k_cu_main4cuda3std6ranges3__45__cpo9iter_swapE,(_ZN30_INTERNAL_387fb328_4_k_cu_main4cuda3std3__48unexpectE - _ZN30_INTERNAL_387fb328_4_k_cu_main4cuda3std6ranges3__45__cpo9iter_swapE)
_ZN30_INTERNAL_387fb328_4_k_cu_main4cuda3std6ranges3__45__cpo9iter_swapE:
	.zero		1
	.type		_ZN30_INTERNAL_387fb328_4_k_cu_main4cuda3std3__48unexpectE,@object
	.size		_ZN30_INTERNAL_387fb328_4_k_cu_main4cuda3std3__48unexpectE,(_ZN30_INTERNAL_387fb328_4_k_cu_main6thrust24THRUST_300001_SM_1000_NS8cuda_cub3parE - _ZN30_INTERNAL_387fb328_4_k_cu_main4cuda3std3__48unexpectE)
_ZN30_INTERNAL_387fb328_4_k_cu_main4cuda3std3__48unexpectE:
	.zero		1
	.type		_ZN30_INTERNAL_387fb328_4_k_cu_main6thrust24THRUST_300001_SM_1000_NS8cuda_cub3parE,@object
	.size		_ZN30_INTERNAL_387fb328_4_k_cu_main6thrust24THRUST_300001_SM_1000_NS8cuda_cub3parE,(_ZN30_INTERNAL_387fb328_4_k_cu_main6thrust24THRUST_300001_SM_1000_NS12placeholders2_4E - _ZN30_INTERNAL_387fb328_4_k_cu_main6thrust24THRUST_300001_SM_1000_NS8cuda_cub3parE)
_ZN30_INTERNAL_387fb328_4_k_cu_main6thrust24THRUST_300001_SM_1000_NS8cuda_cub3parE:
	.zero		1
	.type		_ZN30_INTERNAL_387fb328_4_k_cu_main6thrust24THRUST_300001_SM_1000_NS12placeholders2_4E,@object
	.size		_ZN30_INTERNAL_387fb328_4_k_cu_main6thrust24THRUST_300001_SM_1000_NS12placeholders2_4E,(_ZN30_INTERNAL_387fb328_4_k_cu_main4cuda3std3__45__cpo4cendE - _ZN30_INTERNAL_387fb328_4_k_cu_main6thrust24THRUST_300001_SM_1000_NS12placeholders2_4E)
_ZN30_INTERNAL_387fb328_4_k_cu_main6thrust24THRUST_300001_SM_1000_NS12placeholders2_4E:
	.zero		1
	.type		_ZN30_INTERNAL_387fb328_4_k_cu_main4cuda3std3__45__cpo4cendE,@object
	.size		_ZN30_INTERNAL_387fb328_4_k_cu_main4cuda3std3__45__cpo4cendE,(_ZN30_INTERNAL_387fb328_4_k_cu_main4cuda3std6ranges3__45__cpo4cendE - _ZN30_INTERNAL_387fb328_4_k_cu_main4cuda3std3__45__cpo4cendE)
_ZN30_INTERNAL_387fb328_4_k_cu_main4cuda3std3__45__cpo4cendE:
	.zero		1
	.type		_ZN30_INTERNAL_387fb328_4_k_cu_main4cuda3std6ranges3__45__cpo4cendE,@object
	.size		_ZN30_INTERNAL_387fb328_4_k_cu_main4cuda3std6ranges3__45__cpo4cendE,(_ZN30_INTERNAL_387fb328_4_k_cu_main4cuda3std3__420unreachable_sentinelE - _ZN30_INTERNAL_387fb328_4_k_cu_main4cuda3std6ranges3__45__cpo4cendE)
_ZN30_INTERNAL_387fb328_4_k_cu_main4cuda3std6ranges3__45__cpo4cendE:
	.zero		1
	.type		_ZN30_INTERNAL_387fb328_4_k_cu_main4cuda3std3__420unreachable_sentinelE,@object
	.size		_ZN30_INTERNAL_387fb328_4_k_cu_main4cuda3std3__420unreachable_sentinelE,(_ZN30_INTERNAL_387fb328_4_k_cu_main4cuda3std6ranges3__45__cpo5ssizeE - _ZN30_INTERNAL_387fb328_4_k_cu_main4cuda3std3__420unreachable_sentinelE)
_ZN30_INTERNAL_387fb328_4_k_cu_main4cuda3std3__420unreachable_sentinelE:
	.zero		1
	.type		_ZN30_INTERNAL_387fb328_4_k_cu_main4cuda3std6ranges3__45__cpo5ssizeE,@object
	.size		_ZN30_INTERNAL_387fb328_4_k_cu_main4cuda3std6ranges3__45__cpo5ssizeE,(_ZN30_INTERNAL_387fb328_4_k_cu_main6thrust24THRUST_300001_SM_1000_NS12placeholders2_8E - _ZN30_INTERNAL_387fb328_4_k_cu_main4cuda3std6ranges3__45__cpo5ssizeE)
_ZN30_INTERNAL_387fb328_4_k_cu_main4cuda3std6ranges3__45__cpo5ssizeE:
	.zero		1
	.type		_ZN30_INTERNAL_387fb328_4_k_cu_main6thrust24THRUST_300001_SM_1000_NS12placeholders2_8E,@object
	.size		_ZN30_INTERNAL_387fb328_4_k_cu_main6thrust24THRUST_300001_SM_1000_NS12placeholders2_8E,(_ZN30_INTERNAL_387fb328_4_k_cu_main4cuda3std3__45__cpo5crendE - _ZN30_INTERNAL_387fb328_4_k_cu_main6thrust24THRUST_300001_SM_1000_NS12placeholders2_8E)
_ZN30_INTERNAL_387fb328_4_k_cu_main6thrust24THRUST_300001_SM_1000_NS12placeholders2_8E:
	.zero		1
	.type		_ZN30_INTERNAL_387fb328_4_k_cu_main4cuda3std3__45__cpo5crendE,@object
	.size		_ZN30_INTERNAL_387fb328_4_k_cu_main4cuda3std3__45__cpo5crendE,(_ZN30_INTERNAL_387fb328_4_k_cu_main4cuda3std6ranges3__45__cpo4prevE - _ZN30_INTERNAL_387fb328_4_k_cu_main4cuda3std3__45__cpo5crendE)
_ZN30_INTERNAL_387fb328_4_k_cu_main4cuda3std3__45__cpo5crendE:
	.zero		1
	.type		_ZN30_INTERNAL_387fb328_4_k_cu_main4cuda3std6ranges3__45__cpo4prevE,@object
	.size		_ZN30_INTERNAL_387fb328_4_k_cu_main4cuda3std6ranges3__45__cpo4prevE,(_ZN30_INTERNAL_387fb328_4_k_cu_main4cuda3std6ranges3__45__cpo9iter_moveE - _ZN30_INTERNAL_387fb328_4_k_cu_main4cuda3std6ranges3__45__cpo4prevE)
_ZN30_INTERNAL_387fb328_4_k_cu_main4cuda3std6ranges3__45__cpo4prevE:
	.zero		1
	.type		_ZN30_INTERNAL_387fb328_4_k_cu_main4cuda3std6ranges3__45__cpo9iter_moveE,@object
	.size		_ZN30_INTERNAL_387fb328_4_k_cu_main4cuda3std6ranges3__45__cpo9iter_moveE,(_ZN30_INTERNAL_387fb328_4_k_cu_main6thrust24THRUST_300001_SM_1000_NS6system6detail10sequential3seqE - _ZN30_INTERNAL_387fb328_4_k_cu_main4cuda3std6ranges3__45__cpo9iter_moveE)
_ZN30_INTERNAL_387fb328_4_k_cu_main4cuda3std6ranges3__45__cpo9iter_moveE:
	.zero		1
	.type		_ZN30_INTERNAL_387fb328_4_k_cu_main6thrust24THRUST_300001_SM_1000_NS6system6detail10sequential3seqE,@object
	.size		_ZN30_INTERNAL_387fb328_4_k_cu_main6thrust24THRUST_300001_SM_1000_NS6system6detail10sequential3seqE,(.L_31 - _ZN30_INTERNAL_387fb328_4_k_cu_main6thrust24THRUST_300001_SM_1000_NS6system6detail10sequential3seqE)
_ZN30_INTERNAL_387fb328_4_k_cu_main6thrust24THRUST_300001_SM_1000_NS6system6detail10sequential3seqE:
	.zero		1
.L_31:


//--------------------- .nv.constant0._ZN3cub18CUB_300001_SM_10006detail9transform16transform_kernelINS2_10policy_hubILb1EN4cuda3std3__45tupleIJN6thrust24THRUST_300001_SM_1000_NS6detail15normal_iteratorINSA_10device_ptrIiEEEESF_EEEE10policy1000El13saxpy_functorIiESF_JPiSL_EEEvT0_iT1_T2_DpNS2_10kernel_argIT3_EE --------------------------
	.section	.nv.constant0._ZN3cub18CUB_300001_SM_10006detail9transform16transform_kernelINS2_10policy_hubILb1EN4cuda3std3__45tupleIJN6thrust24THRUST_300001_SM_1000_NS6detail15normal_iteratorINSA_10device_ptrIiEEEESF_EEEE10policy1000El13saxpy_functorIiESF_JPiSL_EEEvT0_iT1_T2_DpNS2_10kernel_argIT3_EE,"a",@progbits
	.sectionflags	@""
	.align	4
.nv.constant0._ZN3cub18CUB_300001_SM_10006detail9transform16transform_kernelINS2_10policy_hubILb1EN4cuda3std3__45tupleIJN6thrust24THRUST_300001_SM_1000_NS6detail15normal_iteratorINSA_10device_ptrIiEEEESF_EEEE10policy1000El13saxpy_functorIiESF_JPiSL_EEEvT0_iT1_T2_DpNS2_10kernel_argIT3_EE:
	.zero		952


//--------------------- .nv.constant0._ZN3cub18CUB_300001_SM_10006detail9transform16transform_kernelINS2_10policy_hubILb1EN4cuda3std3__45tupleIJN6thrust24THRUST_300001_SM_1000_NS6detail15normal_iteratorINSA_10device_ptrIiEEEESF_EEEE10policy1000Ei13saxpy_functorIiESF_JPiSL_EEEvT0_iT1_T2_DpNS2_10kernel_argIT3_EE --------------------------
	.section	.nv.constant0._ZN3cub18CUB_300001_SM_10006detail9transform16transform_kernelINS2_10policy_hubILb1EN4cuda3std3__45tupleIJN6thrust24THRUST_300001_SM_1000_NS6detail15normal_iteratorINSA_10device_ptrIiEEEESF_EEEE10policy1000Ei13saxpy_functorIiESF_JPiSL_EEEvT0_iT1_T2_DpNS2_10kernel_argIT3_EE,"a",@progbits
	.sectionflags	@""
	.align	4
.nv.constant0._ZN3cub18CUB_300001_SM_10006detail9transform16transform_kernelINS2_10policy_hubILb1EN4cuda3std3__45tupleIJN6thrust24THRUST_300001_SM_1000_NS6detail15normal_iteratorINSA_10device_ptrIiEEEESF_EEEE10policy1000Ei13saxpy_functorIiESF_JPiSL_EEEvT0_iT1_T2_DpNS2_10kernel_argIT3_EE:
	.zero		952


//--------------------- .nv.constant0._ZN3cub18CUB_300001_SM_10006detail11EmptyKernelIvEEvv --------------------------
	.section	.nv.constant0._ZN3cub18CUB_300001_SM_10006detail11EmptyKernelIvEEvv,"a",@progbits
	.sectionflags	@""
	.align	4
.nv.constant0._ZN3cub18CUB_300001_SM_10006detail11EmptyKernelIvEEvv:
	.zero		896


//--------------------- SYMBOLS --------------------------

	.type		.nv.reservedSmem.offset0,@object
	.size		.nv.reservedSmem.offset0,0x4
